//
// Generated by NVIDIA NVVM Compiler
//
// Compiler Build ID: CL-36424714
// Cuda compilation tools, release 13.0, V13.0.88
// Based on NVVM 20.0.0
//

.version 9.0
.target sm_100
.address_size 64

	// .globl	_Z18randomUnsignedIntsPji
.extern .func  (.param .b32 func_retval0) vprintf
(
	.param .b64 vprintf_param_0,
	.param .b64 vprintf_param_1
)
;
.global .align 4 .b8 precalc_xorwow_matrix[102400];
.global .align 4 .b8 precalc_xorwow_offset_matrix[102400];
.global .align 4 .b8 mrg32k3aM1[2304];
.global .align 4 .b8 mrg32k3aM2[2304];
.global .align 4 .b8 mrg32k3aM1SubSeq[2016];
.global .align 4 .b8 mrg32k3aM2SubSeq[2016];
.global .align 4 .b8 mrg32k3aM1Seq[2304];
.global .align 4 .b8 mrg32k3aM2Seq[2304];
.const .align 8 .b8 __cr_lgamma_table[72];
// _ZZ4sortPjiE12temp_storage has been demoted
.global .align 1 .b8 _ZN34_INTERNAL_7f73a9d5_4_k_cu_4708c62b4cuda3std3__45__cpo5beginE[1];
.global .align 1 .b8 _ZN34_INTERNAL_7f73a9d5_4_k_cu_4708c62b4cuda3std3__45__cpo3endE[1];
.global .align 1 .b8 _ZN34_INTERNAL_7f73a9d5_4_k_cu_4708c62b4cuda3std3__45__cpo6cbeginE[1];
.global .align 1 .b8 _ZN34_INTERNAL_7f73a9d5_4_k_cu_4708c62b4cuda3std3__45__cpo4cendE[1];
.global .align 1 .b8 _ZN34_INTERNAL_7f73a9d5_4_k_cu_4708c62b4cuda3std3__45__cpo6rbeginE[1];
.global .align 1 .b8 _ZN34_INTERNAL_7f73a9d5_4_k_cu_4708c62b4cuda3std3__45__cpo4rendE[1];
.global .align 1 .b8 _ZN34_INTERNAL_7f73a9d5_4_k_cu_4708c62b4cuda3std3__45__cpo7crbeginE[1];
.global .align 1 .b8 _ZN34_INTERNAL_7f73a9d5_4_k_cu_4708c62b4cuda3std3__45__cpo5crendE[1];
.global .align 1 .b8 _ZN34_INTERNAL_7f73a9d5_4_k_cu_4708c62b4cuda3std3__436_GLOBAL__N__7f73a9d5_4_k_cu_4708c62b6ignoreE[1];
.global .align 1 .b8 _ZN34_INTERNAL_7f73a9d5_4_k_cu_4708c62b4cuda3std3__419piecewise_constructE[1];
.global .align 1 .b8 _ZN34_INTERNAL_7f73a9d5_4_k_cu_4708c62b4cuda3std3__48in_placeE[1];
.global .align 1 .b8 _ZN34_INTERNAL_7f73a9d5_4_k_cu_4708c62b4cuda3std3__420unreachable_sentinelE[1];
.global .align 1 .b8 _ZN34_INTERNAL_7f73a9d5_4_k_cu_4708c62b4cuda3std3__47nulloptE[1];
.global .align 1 .b8 _ZN34_INTERNAL_7f73a9d5_4_k_cu_4708c62b4cuda3std3__48unexpectE[1];
.global .align 1 .b8 _ZN34_INTERNAL_7f73a9d5_4_k_cu_4708c62b4cuda3std6ranges3__45__cpo4swapE[1];
.global .align 1 .b8 _ZN34_INTERNAL_7f73a9d5_4_k_cu_4708c62b4cuda3std6ranges3__45__cpo9iter_moveE[1];
.global .align 1 .b8 _ZN34_INTERNAL_7f73a9d5_4_k_cu_4708c62b4cuda3std6ranges3__45__cpo5beginE[1];
.global .align 1 .b8 _ZN34_INTERNAL_7f73a9d5_4_k_cu_4708c62b4cuda3std6ranges3__45__cpo3endE[1];
.global .align 1 .b8 _ZN34_INTERNAL_7f73a9d5_4_k_cu_4708c62b4cuda3std6ranges3__45__cpo6cbeginE[1];
.global .align 1 .b8 _ZN34_INTERNAL_7f73a9d5_4_k_cu_4708c62b4cuda3std6ranges3__45__cpo4cendE[1];
.global .align 1 .b8 _ZN34_INTERNAL_7f73a9d5_4_k_cu_4708c62b4cuda3std6ranges3__45__cpo7advanceE[1];
.global .align 1 .b8 _ZN34_INTERNAL_7f73a9d5_4_k_cu_4708c62b4cuda3std6ranges3__45__cpo9iter_swapE[1];
.global .align 1 .b8 _ZN34_INTERNAL_7f73a9d5_4_k_cu_4708c62b4cuda3std6ranges3__45__cpo4nextE[1];
.global .align 1 .b8 _ZN34_INTERNAL_7f73a9d5_4_k_cu_4708c62b4cuda3std6ranges3__45__cpo4prevE[1];
.global .align 1 .b8 _ZN34_INTERNAL_7f73a9d5_4_k_cu_4708c62b4cuda3std6ranges3__45__cpo4dataE[1];
.global .align 1 .b8 _ZN34_INTERNAL_7f73a9d5_4_k_cu_4708c62b4cuda3std6ranges3__45__cpo5cdataE[1];
.global .align 1 .b8 _ZN34_INTERNAL_7f73a9d5_4_k_cu_4708c62b4cuda3std6ranges3__45__cpo4sizeE[1];
.global .align 1 .b8 _ZN34_INTERNAL_7f73a9d5_4_k_cu_4708c62b4cuda3std6ranges3__45__cpo5ssizeE[1];
.global .align 1 .b8 _ZN34_INTERNAL_7f73a9d5_4_k_cu_4708c62b4cuda3std6ranges3__45__cpo8distanceE[1];
.global .align 1 .b8 _ZN34_INTERNAL_7f73a9d5_4_k_cu_4708c62b6thrust24THRUST_300001_SM_1000_NS6system6detail10sequential3seqE[1];
.global .align 1 .b8 _ZN34_INTERNAL_7f73a9d5_4_k_cu_4708c62b6thrust24THRUST_300001_SM_1000_NS12placeholders2_1E[1];
.global .align 1 .b8 _ZN34_INTERNAL_7f73a9d5_4_k_cu_4708c62b6thrust24THRUST_300001_SM_1000_NS12placeholders2_2E[1];
.global .align 1 .b8 _ZN34_INTERNAL_7f73a9d5_4_k_cu_4708c62b6thrust24THRUST_300001_SM_1000_NS12placeholders2_3E[1];
.global .align 1 .b8 _ZN34_INTERNAL_7f73a9d5_4_k_cu_4708c62b6thrust24THRUST_300001_SM_1000_NS12placeholders2_4E[1];
.global .align 1 .b8 _ZN34_INTERNAL_7f73a9d5_4_k_cu_4708c62b6thrust24THRUST_300001_SM_1000_NS12placeholders2_5E[1];
.global .align 1 .b8 _ZN34_INTERNAL_7f73a9d5_4_k_cu_4708c62b6thrust24THRUST_300001_SM_1000_NS12placeholders2_6E[1];
.global .align 1 .b8 _ZN34_INTERNAL_7f73a9d5_4_k_cu_4708c62b6thrust24THRUST_300001_SM_1000_NS12placeholders2_7E[1];
.global .align 1 .b8 _ZN34_INTERNAL_7f73a9d5_4_k_cu_4708c62b6thrust24THRUST_300001_SM_1000_NS12placeholders2_8E[1];
.global .align 1 .b8 _ZN34_INTERNAL_7f73a9d5_4_k_cu_4708c62b6thrust24THRUST_300001_SM_1000_NS12placeholders2_9E[1];
.global .align 1 .b8 _ZN34_INTERNAL_7f73a9d5_4_k_cu_4708c62b6thrust24THRUST_300001_SM_1000_NS12placeholders3_10E[1];
.global .align 1 .b8 $str[22] = {69, 114, 114, 111, 114, 32, 97, 116, 32, 37, 100, 58, 32, 37, 100, 32, 62, 32, 37, 100, 10};

.visible .entry _Z18randomUnsignedIntsPji(
	.param .u64 .ptr .align 1 _Z18randomUnsignedIntsPji_param_0,
	.param .u32 _Z18randomUnsignedIntsPji_param_1
)
{
	.local .align 8 .b8 	__local_depot0[48];
	.reg .b64 	%SP;
	.reg .b64 	%SPL;
	.reg .pred 	%p<126>;
	.reg .b32 	%r<2377>;
	.reg .b64 	%rd<48>;

	mov.u64 	%SPL, __local_depot0;
	ld.param.u64 	%rd18, [_Z18randomUnsignedIntsPji_param_0];
	ld.param.u32 	%r1079, [_Z18randomUnsignedIntsPji_param_1];
	add.u64 	%rd1, %SPL, 0;
	// begin inline asm
	mov.u64 	%rd19, %clock64;
	// end inline asm
	mov.u32 	%r1, %tid.x;
	mov.u32 	%r1080, %ctaid.x;
	cvt.u64.u32 	%rd2, %r1080;
	cvt.u32.u64 	%r1081, %rd19;
	xor.b32  	%r1082, %r1081, -1429050551;
	mul.lo.s32 	%r1083, %r1082, 1099087573;
	{ .reg .b32 tmp; mov.b64 {tmp, %r1084}, %rd19; }
	xor.b32  	%r1085, %r1084, -136515619;
	mul.lo.s32 	%r1086, %r1085, -1703105765;
	add.s32 	%r1087, %r1083, %r1086;
	add.s32 	%r2, %r1087, 6615241;
	add.s32 	%r2113, %r1083, 123456789;
	st.local.v2.u32 	[%rd1], {%r2, %r2113};
	xor.b32  	%r1088, %r1083, 362436069;
	add.s32 	%r1089, %r1086, 521288629;
	st.local.v2.u32 	[%rd1+8], {%r1088, %r1089};
	xor.b32  	%r1090, %r1086, 88675123;
	add.s32 	%r2109, %r1083, 5783321;
	st.local.v2.u32 	[%rd1+16], {%r1090, %r2109};
	setp.eq.s32 	%p1, %r1, 0;
	@%p1 bra 	$L__BB0_115;
	cvt.u64.u32 	%rd46, %r1;
	mov.b32 	%r1813, 0;
$L__BB0_2:
	mov.u64 	%rd4, %rd46;
	and.b64  	%rd5, %rd4, 3;
	setp.eq.s64 	%p2, %rd5, 0;
	@%p2 bra 	$L__BB0_114;
	mul.wide.u32 	%rd21, %r1813, 3200;
	mov.u64 	%rd22, precalc_xorwow_matrix;
	add.s64 	%rd6, %rd22, %rd21;
	mov.b32 	%r2109, 0;
	mov.u32 	%r1829, %r2109;
	mov.u32 	%r1830, %r2109;
	mov.u32 	%r1831, %r2109;
	mov.u32 	%r2113, %r2109;
	mov.u32 	%r1821, %r2109;
$L__BB0_4:
	mul.wide.u32 	%rd23, %r1821, 4;
	add.s64 	%rd24, %rd1, %rd23;
	ld.local.u32 	%r16, [%rd24+4];
	shl.b32 	%r17, %r1821, 5;
	mov.b32 	%r1827, 0;
$L__BB0_5:
	.pragma "nounroll";
	shr.u32 	%r1094, %r16, %r1827;
	and.b32  	%r1095, %r1094, 1;
	setp.eq.b32 	%p3, %r1095, 1;
	not.pred 	%p4, %p3;
	add.s32 	%r1096, %r17, %r1827;
	mul.lo.s32 	%r1097, %r1096, 5;
	mul.wide.u32 	%rd25, %r1097, 4;
	add.s64 	%rd7, %rd6, %rd25;
	@%p4 bra 	$L__BB0_7;
	ld.global.u32 	%r1098, [%rd7];
	xor.b32  	%r2113, %r2113, %r1098;
	ld.global.u32 	%r1099, [%rd7+4];
	xor.b32  	%r1831, %r1831, %r1099;
	ld.global.u32 	%r1100, [%rd7+8];
	xor.b32  	%r1830, %r1830, %r1100;
	ld.global.u32 	%r1101, [%rd7+12];
	xor.b32  	%r1829, %r1829, %r1101;
	ld.global.u32 	%r1102, [%rd7+16];
	xor.b32  	%r2109, %r2109, %r1102;
$L__BB0_7:
	and.b32  	%r1104, %r1094, 2;
	setp.eq.s32 	%p5, %r1104, 0;
	@%p5 bra 	$L__BB0_9;
	ld.global.u32 	%r1105, [%rd7+20];
	xor.b32  	%r2113, %r2113, %r1105;
	ld.global.u32 	%r1106, [%rd7+24];
	xor.b32  	%r1831, %r1831, %r1106;
	ld.global.u32 	%r1107, [%rd7+28];
	xor.b32  	%r1830, %r1830, %r1107;
	ld.global.u32 	%r1108, [%rd7+32];
	xor.b32  	%r1829, %r1829, %r1108;
	ld.global.u32 	%r1109, [%rd7+36];
	xor.b32  	%r2109, %r2109, %r1109;
$L__BB0_9:
	and.b32  	%r1111, %r1094, 4;
	setp.eq.s32 	%p6, %r1111, 0;
	@%p6 bra 	$L__BB0_11;
	ld.global.u32 	%r1112, [%rd7+40];
	xor.b32  	%r2113, %r2113, %r1112;
	ld.global.u32 	%r1113, [%rd7+44];
	xor.b32  	%r1831, %r1831, %r1113;
	ld.global.u32 	%r1114, [%rd7+48];
	xor.b32  	%r1830, %r1830, %r1114;
	ld.global.u32 	%r1115, [%rd7+52];
	xor.b32  	%r1829, %r1829, %r1115;
	ld.global.u32 	%r1116, [%rd7+56];
	xor.b32  	%r2109, %r2109, %r1116;
$L__BB0_11:
	and.b32  	%r1118, %r1094, 8;
	setp.eq.s32 	%p7, %r1118, 0;
	@%p7 bra 	$L__BB0_13;
	ld.global.u32 	%r1119, [%rd7+60];
	xor.b32  	%r2113, %r2113, %r1119;
	ld.global.u32 	%r1120, [%rd7+64];
	xor.b32  	%r1831, %r1831, %r1120;
	ld.global.u32 	%r1121, [%rd7+68];
	xor.b32  	%r1830, %r1830, %r1121;
	ld.global.u32 	%r1122, [%rd7+72];
	xor.b32  	%r1829, %r1829, %r1122;
	ld.global.u32 	%r1123, [%rd7+76];
	xor.b32  	%r2109, %r2109, %r1123;
$L__BB0_13:
	and.b32  	%r1125, %r1094, 16;
	setp.eq.s32 	%p8, %r1125, 0;
	@%p8 bra 	$L__BB0_15;
	ld.global.u32 	%r1126, [%rd7+80];
	xor.b32  	%r2113, %r2113, %r1126;
	ld.global.u32 	%r1127, [%rd7+84];
	xor.b32  	%r1831, %r1831, %r1127;
	ld.global.u32 	%r1128, [%rd7+88];
	xor.b32  	%r1830, %r1830, %r1128;
	ld.global.u32 	%r1129, [%rd7+92];
	xor.b32  	%r1829, %r1829, %r1129;
	ld.global.u32 	%r1130, [%rd7+96];
	xor.b32  	%r2109, %r2109, %r1130;
$L__BB0_15:
	and.b32  	%r1132, %r1094, 32;
	setp.eq.s32 	%p9, %r1132, 0;
	@%p9 bra 	$L__BB0_17;
	ld.global.u32 	%r1133, [%rd7+100];
	xor.b32  	%r2113, %r2113, %r1133;
	ld.global.u32 	%r1134, [%rd7+104];
	xor.b32  	%r1831, %r1831, %r1134;
	ld.global.u32 	%r1135, [%rd7+108];
	xor.b32  	%r1830, %r1830, %r1135;
	ld.global.u32 	%r1136, [%rd7+112];
	xor.b32  	%r1829, %r1829, %r1136;
	ld.global.u32 	%r1137, [%rd7+116];
	xor.b32  	%r2109, %r2109, %r1137;
$L__BB0_17:
	and.b32  	%r1139, %r1094, 64;
	setp.eq.s32 	%p10, %r1139, 0;
	@%p10 bra 	$L__BB0_19;
	ld.global.u32 	%r1140, [%rd7+120];
	xor.b32  	%r2113, %r2113, %r1140;
	ld.global.u32 	%r1141, [%rd7+124];
	xor.b32  	%r1831, %r1831, %r1141;
	ld.global.u32 	%r1142, [%rd7+128];
	xor.b32  	%r1830, %r1830, %r1142;
	ld.global.u32 	%r1143, [%rd7+132];
	xor.b32  	%r1829, %r1829, %r1143;
	ld.global.u32 	%r1144, [%rd7+136];
	xor.b32  	%r2109, %r2109, %r1144;
$L__BB0_19:
	and.b32  	%r1146, %r1094, 128;
	setp.eq.s32 	%p11, %r1146, 0;
	@%p11 bra 	$L__BB0_21;
	ld.global.u32 	%r1147, [%rd7+140];
	xor.b32  	%r2113, %r2113, %r1147;
	ld.global.u32 	%r1148, [%rd7+144];
	xor.b32  	%r1831, %r1831, %r1148;
	ld.global.u32 	%r1149, [%rd7+148];
	xor.b32  	%r1830, %r1830, %r1149;
	ld.global.u32 	%r1150, [%rd7+152];
	xor.b32  	%r1829, %r1829, %r1150;
	ld.global.u32 	%r1151, [%rd7+156];
	xor.b32  	%r2109, %r2109, %r1151;
$L__BB0_21:
	and.b32  	%r1153, %r1094, 256;
	setp.eq.s32 	%p12, %r1153, 0;
	@%p12 bra 	$L__BB0_23;
	ld.global.u32 	%r1154, [%rd7+160];
	xor.b32  	%r2113, %r2113, %r1154;
	ld.global.u32 	%r1155, [%rd7+164];
	xor.b32  	%r1831, %r1831, %r1155;
	ld.global.u32 	%r1156, [%rd7+168];
	xor.b32  	%r1830, %r1830, %r1156;
	ld.global.u32 	%r1157, [%rd7+172];
	xor.b32  	%r1829, %r1829, %r1157;
	ld.global.u32 	%r1158, [%rd7+176];
	xor.b32  	%r2109, %r2109, %r1158;
$L__BB0_23:
	and.b32  	%r1160, %r1094, 512;
	setp.eq.s32 	%p13, %r1160, 0;
	@%p13 bra 	$L__BB0_25;
	ld.global.u32 	%r1161, [%rd7+180];
	xor.b32  	%r2113, %r2113, %r1161;
	ld.global.u32 	%r1162, [%rd7+184];
	xor.b32  	%r1831, %r1831, %r1162;
	ld.global.u32 	%r1163, [%rd7+188];
	xor.b32  	%r1830, %r1830, %r1163;
	ld.global.u32 	%r1164, [%rd7+192];
	xor.b32  	%r1829, %r1829, %r1164;
	ld.global.u32 	%r1165, [%rd7+196];
	xor.b32  	%r2109, %r2109, %r1165;
$L__BB0_25:
	and.b32  	%r1167, %r1094, 1024;
	setp.eq.s32 	%p14, %r1167, 0;
	@%p14 bra 	$L__BB0_27;
	ld.global.u32 	%r1168, [%rd7+200];
	xor.b32  	%r2113, %r2113, %r1168;
	ld.global.u32 	%r1169, [%rd7+204];
	xor.b32  	%r1831, %r1831, %r1169;
	ld.global.u32 	%r1170, [%rd7+208];
	xor.b32  	%r1830, %r1830, %r1170;
	ld.global.u32 	%r1171, [%rd7+212];
	xor.b32  	%r1829, %r1829, %r1171;
	ld.global.u32 	%r1172, [%rd7+216];
	xor.b32  	%r2109, %r2109, %r1172;
$L__BB0_27:
	and.b32  	%r1174, %r1094, 2048;
	setp.eq.s32 	%p15, %r1174, 0;
	@%p15 bra 	$L__BB0_29;
	ld.global.u32 	%r1175, [%rd7+220];
	xor.b32  	%r2113, %r2113, %r1175;
	ld.global.u32 	%r1176, [%rd7+224];
	xor.b32  	%r1831, %r1831, %r1176;
	ld.global.u32 	%r1177, [%rd7+228];
	xor.b32  	%r1830, %r1830, %r1177;
	ld.global.u32 	%r1178, [%rd7+232];
	xor.b32  	%r1829, %r1829, %r1178;
	ld.global.u32 	%r1179, [%rd7+236];
	xor.b32  	%r2109, %r2109, %r1179;
$L__BB0_29:
	and.b32  	%r1181, %r1094, 4096;
	setp.eq.s32 	%p16, %r1181, 0;
	@%p16 bra 	$L__BB0_31;
	ld.global.u32 	%r1182, [%rd7+240];
	xor.b32  	%r2113, %r2113, %r1182;
	ld.global.u32 	%r1183, [%rd7+244];
	xor.b32  	%r1831, %r1831, %r1183;
	ld.global.u32 	%r1184, [%rd7+248];
	xor.b32  	%r1830, %r1830, %r1184;
	ld.global.u32 	%r1185, [%rd7+252];
	xor.b32  	%r1829, %r1829, %r1185;
	ld.global.u32 	%r1186, [%rd7+256];
	xor.b32  	%r2109, %r2109, %r1186;
$L__BB0_31:
	and.b32  	%r1188, %r1094, 8192;
	setp.eq.s32 	%p17, %r1188, 0;
	@%p17 bra 	$L__BB0_33;
	ld.global.u32 	%r1189, [%rd7+260];
	xor.b32  	%r2113, %r2113, %r1189;
	ld.global.u32 	%r1190, [%rd7+264];
	xor.b32  	%r1831, %r1831, %r1190;
	ld.global.u32 	%r1191, [%rd7+268];
	xor.b32  	%r1830, %r1830, %r1191;
	ld.global.u32 	%r1192, [%rd7+272];
	xor.b32  	%r1829, %r1829, %r1192;
	ld.global.u32 	%r1193, [%rd7+276];
	xor.b32  	%r2109, %r2109, %r1193;
$L__BB0_33:
	and.b32  	%r1195, %r1094, 16384;
	setp.eq.s32 	%p18, %r1195, 0;
	@%p18 bra 	$L__BB0_35;
	ld.global.u32 	%r1196, [%rd7+280];
	xor.b32  	%r2113, %r2113, %r1196;
	ld.global.u32 	%r1197, [%rd7+284];
	xor.b32  	%r1831, %r1831, %r1197;
	ld.global.u32 	%r1198, [%rd7+288];
	xor.b32  	%r1830, %r1830, %r1198;
	ld.global.u32 	%r1199, [%rd7+292];
	xor.b32  	%r1829, %r1829, %r1199;
	ld.global.u32 	%r1200, [%rd7+296];
	xor.b32  	%r2109, %r2109, %r1200;
$L__BB0_35:
	and.b32  	%r1202, %r1094, 32768;
	setp.eq.s32 	%p19, %r1202, 0;
	@%p19 bra 	$L__BB0_37;
	ld.global.u32 	%r1203, [%rd7+300];
	xor.b32  	%r2113, %r2113, %r1203;
	ld.global.u32 	%r1204, [%rd7+304];
	xor.b32  	%r1831, %r1831, %r1204;
	ld.global.u32 	%r1205, [%rd7+308];
	xor.b32  	%r1830, %r1830, %r1205;
	ld.global.u32 	%r1206, [%rd7+312];
	xor.b32  	%r1829, %r1829, %r1206;
	ld.global.u32 	%r1207, [%rd7+316];
	xor.b32  	%r2109, %r2109, %r1207;
$L__BB0_37:
	add.s32 	%r1827, %r1827, 16;
	setp.ne.s32 	%p20, %r1827, 32;
	@%p20 bra 	$L__BB0_5;
	mad.lo.s32 	%r1208, %r1821, -31, %r17;
	add.s32 	%r1821, %r1208, 1;
	setp.ne.s32 	%p21, %r1821, 5;
	@%p21 bra 	$L__BB0_4;
	st.local.u32 	[%rd1+4], %r2113;
	st.local.v2.u32 	[%rd1+8], {%r1831, %r1830};
	st.local.v2.u32 	[%rd1+16], {%r1829, %r2109};
	setp.eq.s64 	%p22, %rd5, 1;
	@%p22 bra 	$L__BB0_114;
	mov.b32 	%r2109, 0;
	mov.u32 	%r1921, %r2109;
	mov.u32 	%r1922, %r2109;
	mov.u32 	%r1923, %r2109;
	mov.u32 	%r2113, %r2109;
	mov.u32 	%r1913, %r2109;
$L__BB0_41:
	mul.wide.u32 	%rd26, %r1913, 4;
	add.s64 	%rd27, %rd1, %rd26;
	ld.local.u32 	%r192, [%rd27+4];
	shl.b32 	%r193, %r1913, 5;
	mov.b32 	%r1919, 0;
$L__BB0_42:
	.pragma "nounroll";
	shr.u32 	%r1211, %r192, %r1919;
	and.b32  	%r1212, %r1211, 1;
	setp.eq.b32 	%p23, %r1212, 1;
	not.pred 	%p24, %p23;
	add.s32 	%r1213, %r193, %r1919;
	mul.lo.s32 	%r1214, %r1213, 5;
	mul.wide.u32 	%rd28, %r1214, 4;
	add.s64 	%rd8, %rd6, %rd28;
	@%p24 bra 	$L__BB0_44;
	ld.global.u32 	%r1215, [%rd8];
	xor.b32  	%r2113, %r2113, %r1215;
	ld.global.u32 	%r1216, [%rd8+4];
	xor.b32  	%r1923, %r1923, %r1216;
	ld.global.u32 	%r1217, [%rd8+8];
	xor.b32  	%r1922, %r1922, %r1217;
	ld.global.u32 	%r1218, [%rd8+12];
	xor.b32  	%r1921, %r1921, %r1218;
	ld.global.u32 	%r1219, [%rd8+16];
	xor.b32  	%r2109, %r2109, %r1219;
$L__BB0_44:
	and.b32  	%r1221, %r1211, 2;
	setp.eq.s32 	%p25, %r1221, 0;
	@%p25 bra 	$L__BB0_46;
	ld.global.u32 	%r1222, [%rd8+20];
	xor.b32  	%r2113, %r2113, %r1222;
	ld.global.u32 	%r1223, [%rd8+24];
	xor.b32  	%r1923, %r1923, %r1223;
	ld.global.u32 	%r1224, [%rd8+28];
	xor.b32  	%r1922, %r1922, %r1224;
	ld.global.u32 	%r1225, [%rd8+32];
	xor.b32  	%r1921, %r1921, %r1225;
	ld.global.u32 	%r1226, [%rd8+36];
	xor.b32  	%r2109, %r2109, %r1226;
$L__BB0_46:
	and.b32  	%r1228, %r1211, 4;
	setp.eq.s32 	%p26, %r1228, 0;
	@%p26 bra 	$L__BB0_48;
	ld.global.u32 	%r1229, [%rd8+40];
	xor.b32  	%r2113, %r2113, %r1229;
	ld.global.u32 	%r1230, [%rd8+44];
	xor.b32  	%r1923, %r1923, %r1230;
	ld.global.u32 	%r1231, [%rd8+48];
	xor.b32  	%r1922, %r1922, %r1231;
	ld.global.u32 	%r1232, [%rd8+52];
	xor.b32  	%r1921, %r1921, %r1232;
	ld.global.u32 	%r1233, [%rd8+56];
	xor.b32  	%r2109, %r2109, %r1233;
$L__BB0_48:
	and.b32  	%r1235, %r1211, 8;
	setp.eq.s32 	%p27, %r1235, 0;
	@%p27 bra 	$L__BB0_50;
	ld.global.u32 	%r1236, [%rd8+60];
	xor.b32  	%r2113, %r2113, %r1236;
	ld.global.u32 	%r1237, [%rd8+64];
	xor.b32  	%r1923, %r1923, %r1237;
	ld.global.u32 	%r1238, [%rd8+68];
	xor.b32  	%r1922, %r1922, %r1238;
	ld.global.u32 	%r1239, [%rd8+72];
	xor.b32  	%r1921, %r1921, %r1239;
	ld.global.u32 	%r1240, [%rd8+76];
	xor.b32  	%r2109, %r2109, %r1240;
$L__BB0_50:
	and.b32  	%r1242, %r1211, 16;
	setp.eq.s32 	%p28, %r1242, 0;
	@%p28 bra 	$L__BB0_52;
	ld.global.u32 	%r1243, [%rd8+80];
	xor.b32  	%r2113, %r2113, %r1243;
	ld.global.u32 	%r1244, [%rd8+84];
	xor.b32  	%r1923, %r1923, %r1244;
	ld.global.u32 	%r1245, [%rd8+88];
	xor.b32  	%r1922, %r1922, %r1245;
	ld.global.u32 	%r1246, [%rd8+92];
	xor.b32  	%r1921, %r1921, %r1246;
	ld.global.u32 	%r1247, [%rd8+96];
	xor.b32  	%r2109, %r2109, %r1247;
$L__BB0_52:
	and.b32  	%r1249, %r1211, 32;
	setp.eq.s32 	%p29, %r1249, 0;
	@%p29 bra 	$L__BB0_54;
	ld.global.u32 	%r1250, [%rd8+100];
	xor.b32  	%r2113, %r2113, %r1250;
	ld.global.u32 	%r1251, [%rd8+104];
	xor.b32  	%r1923, %r1923, %r1251;
	ld.global.u32 	%r1252, [%rd8+108];
	xor.b32  	%r1922, %r1922, %r1252;
	ld.global.u32 	%r1253, [%rd8+112];
	xor.b32  	%r1921, %r1921, %r1253;
	ld.global.u32 	%r1254, [%rd8+116];
	xor.b32  	%r2109, %r2109, %r1254;
$L__BB0_54:
	and.b32  	%r1256, %r1211, 64;
	setp.eq.s32 	%p30, %r1256, 0;
	@%p30 bra 	$L__BB0_56;
	ld.global.u32 	%r1257, [%rd8+120];
	xor.b32  	%r2113, %r2113, %r1257;
	ld.global.u32 	%r1258, [%rd8+124];
	xor.b32  	%r1923, %r1923, %r1258;
	ld.global.u32 	%r1259, [%rd8+128];
	xor.b32  	%r1922, %r1922, %r1259;
	ld.global.u32 	%r1260, [%rd8+132];
	xor.b32  	%r1921, %r1921, %r1260;
	ld.global.u32 	%r1261, [%rd8+136];
	xor.b32  	%r2109, %r2109, %r1261;
$L__BB0_56:
	and.b32  	%r1263, %r1211, 128;
	setp.eq.s32 	%p31, %r1263, 0;
	@%p31 bra 	$L__BB0_58;
	ld.global.u32 	%r1264, [%rd8+140];
	xor.b32  	%r2113, %r2113, %r1264;
	ld.global.u32 	%r1265, [%rd8+144];
	xor.b32  	%r1923, %r1923, %r1265;
	ld.global.u32 	%r1266, [%rd8+148];
	xor.b32  	%r1922, %r1922, %r1266;
	ld.global.u32 	%r1267, [%rd8+152];
	xor.b32  	%r1921, %r1921, %r1267;
	ld.global.u32 	%r1268, [%rd8+156];
	xor.b32  	%r2109, %r2109, %r1268;
$L__BB0_58:
	and.b32  	%r1270, %r1211, 256;
	setp.eq.s32 	%p32, %r1270, 0;
	@%p32 bra 	$L__BB0_60;
	ld.global.u32 	%r1271, [%rd8+160];
	xor.b32  	%r2113, %r2113, %r1271;
	ld.global.u32 	%r1272, [%rd8+164];
	xor.b32  	%r1923, %r1923, %r1272;
	ld.global.u32 	%r1273, [%rd8+168];
	xor.b32  	%r1922, %r1922, %r1273;
	ld.global.u32 	%r1274, [%rd8+172];
	xor.b32  	%r1921, %r1921, %r1274;
	ld.global.u32 	%r1275, [%rd8+176];
	xor.b32  	%r2109, %r2109, %r1275;
$L__BB0_60:
	and.b32  	%r1277, %r1211, 512;
	setp.eq.s32 	%p33, %r1277, 0;
	@%p33 bra 	$L__BB0_62;
	ld.global.u32 	%r1278, [%rd8+180];
	xor.b32  	%r2113, %r2113, %r1278;
	ld.global.u32 	%r1279, [%rd8+184];
	xor.b32  	%r1923, %r1923, %r1279;
	ld.global.u32 	%r1280, [%rd8+188];
	xor.b32  	%r1922, %r1922, %r1280;
	ld.global.u32 	%r1281, [%rd8+192];
	xor.b32  	%r1921, %r1921, %r1281;
	ld.global.u32 	%r1282, [%rd8+196];
	xor.b32  	%r2109, %r2109, %r1282;
$L__BB0_62:
	and.b32  	%r1284, %r1211, 1024;
	setp.eq.s32 	%p34, %r1284, 0;
	@%p34 bra 	$L__BB0_64;
	ld.global.u32 	%r1285, [%rd8+200];
	xor.b32  	%r2113, %r2113, %r1285;
	ld.global.u32 	%r1286, [%rd8+204];
	xor.b32  	%r1923, %r1923, %r1286;
	ld.global.u32 	%r1287, [%rd8+208];
	xor.b32  	%r1922, %r1922, %r1287;
	ld.global.u32 	%r1288, [%rd8+212];
	xor.b32  	%r1921, %r1921, %r1288;
	ld.global.u32 	%r1289, [%rd8+216];
	xor.b32  	%r2109, %r2109, %r1289;
$L__BB0_64:
	and.b32  	%r1291, %r1211, 2048;
	setp.eq.s32 	%p35, %r1291, 0;
	@%p35 bra 	$L__BB0_66;
	ld.global.u32 	%r1292, [%rd8+220];
	xor.b32  	%r2113, %r2113, %r1292;
	ld.global.u32 	%r1293, [%rd8+224];
	xor.b32  	%r1923, %r1923, %r1293;
	ld.global.u32 	%r1294, [%rd8+228];
	xor.b32  	%r1922, %r1922, %r1294;
	ld.global.u32 	%r1295, [%rd8+232];
	xor.b32  	%r1921, %r1921, %r1295;
	ld.global.u32 	%r1296, [%rd8+236];
	xor.b32  	%r2109, %r2109, %r1296;
$L__BB0_66:
	and.b32  	%r1298, %r1211, 4096;
	setp.eq.s32 	%p36, %r1298, 0;
	@%p36 bra 	$L__BB0_68;
	ld.global.u32 	%r1299, [%rd8+240];
	xor.b32  	%r2113, %r2113, %r1299;
	ld.global.u32 	%r1300, [%rd8+244];
	xor.b32  	%r1923, %r1923, %r1300;
	ld.global.u32 	%r1301, [%rd8+248];
	xor.b32  	%r1922, %r1922, %r1301;
	ld.global.u32 	%r1302, [%rd8+252];
	xor.b32  	%r1921, %r1921, %r1302;
	ld.global.u32 	%r1303, [%rd8+256];
	xor.b32  	%r2109, %r2109, %r1303;
$L__BB0_68:
	and.b32  	%r1305, %r1211, 8192;
	setp.eq.s32 	%p37, %r1305, 0;
	@%p37 bra 	$L__BB0_70;
	ld.global.u32 	%r1306, [%rd8+260];
	xor.b32  	%r2113, %r2113, %r1306;
	ld.global.u32 	%r1307, [%rd8+264];
	xor.b32  	%r1923, %r1923, %r1307;
	ld.global.u32 	%r1308, [%rd8+268];
	xor.b32  	%r1922, %r1922, %r1308;
	ld.global.u32 	%r1309, [%rd8+272];
	xor.b32  	%r1921, %r1921, %r1309;
	ld.global.u32 	%r1310, [%rd8+276];
	xor.b32  	%r2109, %r2109, %r1310;
$L__BB0_70:
	and.b32  	%r1312, %r1211, 16384;
	setp.eq.s32 	%p38, %r1312, 0;
	@%p38 bra 	$L__BB0_72;
	ld.global.u32 	%r1313, [%rd8+280];
	xor.b32  	%r2113, %r2113, %r1313;
	ld.global.u32 	%r1314, [%rd8+284];
	xor.b32  	%r1923, %r1923, %r1314;
	ld.global.u32 	%r1315, [%rd8+288];
	xor.b32  	%r1922, %r1922, %r1315;
	ld.global.u32 	%r1316, [%rd8+292];
	xor.b32  	%r1921, %r1921, %r1316;
	ld.global.u32 	%r1317, [%rd8+296];
	xor.b32  	%r2109, %r2109, %r1317;
$L__BB0_72:
	and.b32  	%r1319, %r1211, 32768;
	setp.eq.s32 	%p39, %r1319, 0;
	@%p39 bra 	$L__BB0_74;
	ld.global.u32 	%r1320, [%rd8+300];
	xor.b32  	%r2113, %r2113, %r1320;
	ld.global.u32 	%r1321, [%rd8+304];
	xor.b32  	%r1923, %r1923, %r1321;
	ld.global.u32 	%r1322, [%rd8+308];
	xor.b32  	%r1922, %r1922, %r1322;
	ld.global.u32 	%r1323, [%rd8+312];
	xor.b32  	%r1921, %r1921, %r1323;
	ld.global.u32 	%r1324, [%rd8+316];
	xor.b32  	%r2109, %r2109, %r1324;
$L__BB0_74:
	add.s32 	%r1919, %r1919, 16;
	setp.ne.s32 	%p40, %r1919, 32;
	@%p40 bra 	$L__BB0_42;
	mad.lo.s32 	%r1325, %r1913, -31, %r193;
	add.s32 	%r1913, %r1325, 1;
	setp.ne.s32 	%p41, %r1913, 5;
	@%p41 bra 	$L__BB0_41;
	st.local.u32 	[%rd1+4], %r2113;
	st.local.v2.u32 	[%rd1+8], {%r1923, %r1922};
	st.local.v2.u32 	[%rd1+16], {%r1921, %r2109};
	setp.ne.s64 	%p42, %rd5, 3;
	@%p42 bra 	$L__BB0_114;
	mov.b32 	%r2109, 0;
	mov.u32 	%r2013, %r2109;
	mov.u32 	%r2014, %r2109;
	mov.u32 	%r2015, %r2109;
	mov.u32 	%r2113, %r2109;
	mov.u32 	%r2005, %r2109;
$L__BB0_78:
	mul.wide.u32 	%rd29, %r2005, 4;
	add.s64 	%rd30, %rd1, %rd29;
	ld.local.u32 	%r368, [%rd30+4];
	shl.b32 	%r369, %r2005, 5;
	mov.b32 	%r2011, 0;
$L__BB0_79:
	.pragma "nounroll";
	shr.u32 	%r1328, %r368, %r2011;
	and.b32  	%r1329, %r1328, 1;
	setp.eq.b32 	%p43, %r1329, 1;
	not.pred 	%p44, %p43;
	add.s32 	%r1330, %r369, %r2011;
	mul.lo.s32 	%r1331, %r1330, 5;
	mul.wide.u32 	%rd31, %r1331, 4;
	add.s64 	%rd9, %rd6, %rd31;
	@%p44 bra 	$L__BB0_81;
	ld.global.u32 	%r1332, [%rd9];
	xor.b32  	%r2113, %r2113, %r1332;
	ld.global.u32 	%r1333, [%rd9+4];
	xor.b32  	%r2015, %r2015, %r1333;
	ld.global.u32 	%r1334, [%rd9+8];
	xor.b32  	%r2014, %r2014, %r1334;
	ld.global.u32 	%r1335, [%rd9+12];
	xor.b32  	%r2013, %r2013, %r1335;
	ld.global.u32 	%r1336, [%rd9+16];
	xor.b32  	%r2109, %r2109, %r1336;
$L__BB0_81:
	and.b32  	%r1338, %r1328, 2;
	setp.eq.s32 	%p45, %r1338, 0;
	@%p45 bra 	$L__BB0_83;
	ld.global.u32 	%r1339, [%rd9+20];
	xor.b32  	%r2113, %r2113, %r1339;
	ld.global.u32 	%r1340, [%rd9+24];
	xor.b32  	%r2015, %r2015, %r1340;
	ld.global.u32 	%r1341, [%rd9+28];
	xor.b32  	%r2014, %r2014, %r1341;
	ld.global.u32 	%r1342, [%rd9+32];
	xor.b32  	%r2013, %r2013, %r1342;
	ld.global.u32 	%r1343, [%rd9+36];
	xor.b32  	%r2109, %r2109, %r1343;
$L__BB0_83:
	and.b32  	%r1345, %r1328, 4;
	setp.eq.s32 	%p46, %r1345, 0;
	@%p46 bra 	$L__BB0_85;
	ld.global.u32 	%r1346, [%rd9+40];
	xor.b32  	%r2113, %r2113, %r1346;
	ld.global.u32 	%r1347, [%rd9+44];
	xor.b32  	%r2015, %r2015, %r1347;
	ld.global.u32 	%r1348, [%rd9+48];
	xor.b32  	%r2014, %r2014, %r1348;
	ld.global.u32 	%r1349, [%rd9+52];
	xor.b32  	%r2013, %r2013, %r1349;
	ld.global.u32 	%r1350, [%rd9+56];
	xor.b32  	%r2109, %r2109, %r1350;
$L__BB0_85:
	and.b32  	%r1352, %r1328, 8;
	setp.eq.s32 	%p47, %r1352, 0;
	@%p47 bra 	$L__BB0_87;
	ld.global.u32 	%r1353, [%rd9+60];
	xor.b32  	%r2113, %r2113, %r1353;
	ld.global.u32 	%r1354, [%rd9+64];
	xor.b32  	%r2015, %r2015, %r1354;
	ld.global.u32 	%r1355, [%rd9+68];
	xor.b32  	%r2014, %r2014, %r1355;
	ld.global.u32 	%r1356, [%rd9+72];
	xor.b32  	%r2013, %r2013, %r1356;
	ld.global.u32 	%r1357, [%rd9+76];
	xor.b32  	%r2109, %r2109, %r1357;
$L__BB0_87:
	and.b32  	%r1359, %r1328, 16;
	setp.eq.s32 	%p48, %r1359, 0;
	@%p48 bra 	$L__BB0_89;
	ld.global.u32 	%r1360, [%rd9+80];
	xor.b32  	%r2113, %r2113, %r1360;
	ld.global.u32 	%r1361, [%rd9+84];
	xor.b32  	%r2015, %r2015, %r1361;
	ld.global.u32 	%r1362, [%rd9+88];
	xor.b32  	%r2014, %r2014, %r1362;
	ld.global.u32 	%r1363, [%rd9+92];
	xor.b32  	%r2013, %r2013, %r1363;
	ld.global.u32 	%r1364, [%rd9+96];
	xor.b32  	%r2109, %r2109, %r1364;
$L__BB0_89:
	and.b32  	%r1366, %r1328, 32;
	setp.eq.s32 	%p49, %r1366, 0;
	@%p49 bra 	$L__BB0_91;
	ld.global.u32 	%r1367, [%rd9+100];
	xor.b32  	%r2113, %r2113, %r1367;
	ld.global.u32 	%r1368, [%rd9+104];
	xor.b32  	%r2015, %r2015, %r1368;
	ld.global.u32 	%r1369, [%rd9+108];
	xor.b32  	%r2014, %r2014, %r1369;
	ld.global.u32 	%r1370, [%rd9+112];
	xor.b32  	%r2013, %r2013, %r1370;
	ld.global.u32 	%r1371, [%rd9+116];
	xor.b32  	%r2109, %r2109, %r1371;
$L__BB0_91:
	and.b32  	%r1373, %r1328, 64;
	setp.eq.s32 	%p50, %r1373, 0;
	@%p50 bra 	$L__BB0_93;
	ld.global.u32 	%r1374, [%rd9+120];
	xor.b32  	%r2113, %r2113, %r1374;
	ld.global.u32 	%r1375, [%rd9+124];
	xor.b32  	%r2015, %r2015, %r1375;
	ld.global.u32 	%r1376, [%rd9+128];
	xor.b32  	%r2014, %r2014, %r1376;
	ld.global.u32 	%r1377, [%rd9+132];
	xor.b32  	%r2013, %r2013, %r1377;
	ld.global.u32 	%r1378, [%rd9+136];
	xor.b32  	%r2109, %r2109, %r1378;
$L__BB0_93:
	and.b32  	%r1380, %r1328, 128;
	setp.eq.s32 	%p51, %r1380, 0;
	@%p51 bra 	$L__BB0_95;
	ld.global.u32 	%r1381, [%rd9+140];
	xor.b32  	%r2113, %r2113, %r1381;
	ld.global.u32 	%r1382, [%rd9+144];
	xor.b32  	%r2015, %r2015, %r1382;
	ld.global.u32 	%r1383, [%rd9+148];
	xor.b32  	%r2014, %r2014, %r1383;
	ld.global.u32 	%r1384, [%rd9+152];
	xor.b32  	%r2013, %r2013, %r1384;
	ld.global.u32 	%r1385, [%rd9+156];
	xor.b32  	%r2109, %r2109, %r1385;
$L__BB0_95:
	and.b32  	%r1387, %r1328, 256;
	setp.eq.s32 	%p52, %r1387, 0;
	@%p52 bra 	$L__BB0_97;
	ld.global.u32 	%r1388, [%rd9+160];
	xor.b32  	%r2113, %r2113, %r1388;
	ld.global.u32 	%r1389, [%rd9+164];
	xor.b32  	%r2015, %r2015, %r1389;
	ld.global.u32 	%r1390, [%rd9+168];
	xor.b32  	%r2014, %r2014, %r1390;
	ld.global.u32 	%r1391, [%rd9+172];
	xor.b32  	%r2013, %r2013, %r1391;
	ld.global.u32 	%r1392, [%rd9+176];
	xor.b32  	%r2109, %r2109, %r1392;
$L__BB0_97:
	and.b32  	%r1394, %r1328, 512;
	setp.eq.s32 	%p53, %r1394, 0;
	@%p53 bra 	$L__BB0_99;
	ld.global.u32 	%r1395, [%rd9+180];
	xor.b32  	%r2113, %r2113, %r1395;
	ld.global.u32 	%r1396, [%rd9+184];
	xor.b32  	%r2015, %r2015, %r1396;
	ld.global.u32 	%r1397, [%rd9+188];
	xor.b32  	%r2014, %r2014, %r1397;
	ld.global.u32 	%r1398, [%rd9+192];
	xor.b32  	%r2013, %r2013, %r1398;
	ld.global.u32 	%r1399, [%rd9+196];
	xor.b32  	%r2109, %r2109, %r1399;
$L__BB0_99:
	and.b32  	%r1401, %r1328, 1024;
	setp.eq.s32 	%p54, %r1401, 0;
	@%p54 bra 	$L__BB0_101;
	ld.global.u32 	%r1402, [%rd9+200];
	xor.b32  	%r2113, %r2113, %r1402;
	ld.global.u32 	%r1403, [%rd9+204];
	xor.b32  	%r2015, %r2015, %r1403;
	ld.global.u32 	%r1404, [%rd9+208];
	xor.b32  	%r2014, %r2014, %r1404;
	ld.global.u32 	%r1405, [%rd9+212];
	xor.b32  	%r2013, %r2013, %r1405;
	ld.global.u32 	%r1406, [%rd9+216];
	xor.b32  	%r2109, %r2109, %r1406;
$L__BB0_101:
	and.b32  	%r1408, %r1328, 2048;
	setp.eq.s32 	%p55, %r1408, 0;
	@%p55 bra 	$L__BB0_103;
	ld.global.u32 	%r1409, [%rd9+220];
	xor.b32  	%r2113, %r2113, %r1409;
	ld.global.u32 	%r1410, [%rd9+224];
	xor.b32  	%r2015, %r2015, %r1410;
	ld.global.u32 	%r1411, [%rd9+228];
	xor.b32  	%r2014, %r2014, %r1411;
	ld.global.u32 	%r1412, [%rd9+232];
	xor.b32  	%r2013, %r2013, %r1412;
	ld.global.u32 	%r1413, [%rd9+236];
	xor.b32  	%r2109, %r2109, %r1413;
$L__BB0_103:
	and.b32  	%r1415, %r1328, 4096;
	setp.eq.s32 	%p56, %r1415, 0;
	@%p56 bra 	$L__BB0_105;
	ld.global.u32 	%r1416, [%rd9+240];
	xor.b32  	%r2113, %r2113, %r1416;
	ld.global.u32 	%r1417, [%rd9+244];
	xor.b32  	%r2015, %r2015, %r1417;
	ld.global.u32 	%r1418, [%rd9+248];
	xor.b32  	%r2014, %r2014, %r1418;
	ld.global.u32 	%r1419, [%rd9+252];
	xor.b32  	%r2013, %r2013, %r1419;
	ld.global.u32 	%r1420, [%rd9+256];
	xor.b32  	%r2109, %r2109, %r1420;
$L__BB0_105:
	and.b32  	%r1422, %r1328, 8192;
	setp.eq.s32 	%p57, %r1422, 0;
	@%p57 bra 	$L__BB0_107;
	ld.global.u32 	%r1423, [%rd9+260];
	xor.b32  	%r2113, %r2113, %r1423;
	ld.global.u32 	%r1424, [%rd9+264];
	xor.b32  	%r2015, %r2015, %r1424;
	ld.global.u32 	%r1425, [%rd9+268];
	xor.b32  	%r2014, %r2014, %r1425;
	ld.global.u32 	%r1426, [%rd9+272];
	xor.b32  	%r2013, %r2013, %r1426;
	ld.global.u32 	%r1427, [%rd9+276];
	xor.b32  	%r2109, %r2109, %r1427;
$L__BB0_107:
	and.b32  	%r1429, %r1328, 16384;
	setp.eq.s32 	%p58, %r1429, 0;
	@%p58 bra 	$L__BB0_109;
	ld.global.u32 	%r1430, [%rd9+280];
	xor.b32  	%r2113, %r2113, %r1430;
	ld.global.u32 	%r1431, [%rd9+284];
	xor.b32  	%r2015, %r2015, %r1431;
	ld.global.u32 	%r1432, [%rd9+288];
	xor.b32  	%r2014, %r2014, %r1432;
	ld.global.u32 	%r1433, [%rd9+292];
	xor.b32  	%r2013, %r2013, %r1433;
	ld.global.u32 	%r1434, [%rd9+296];
	xor.b32  	%r2109, %r2109, %r1434;
$L__BB0_109:
	and.b32  	%r1436, %r1328, 32768;
	setp.eq.s32 	%p59, %r1436, 0;
	@%p59 bra 	$L__BB0_111;
	ld.global.u32 	%r1437, [%rd9+300];
	xor.b32  	%r2113, %r2113, %r1437;
	ld.global.u32 	%r1438, [%rd9+304];
	xor.b32  	%r2015, %r2015, %r1438;
	ld.global.u32 	%r1439, [%rd9+308];
	xor.b32  	%r2014, %r2014, %r1439;
	ld.global.u32 	%r1440, [%rd9+312];
	xor.b32  	%r2013, %r2013, %r1440;
	ld.global.u32 	%r1441, [%rd9+316];
	xor.b32  	%r2109, %r2109, %r1441;
$L__BB0_111:
	add.s32 	%r2011, %r2011, 16;
	setp.ne.s32 	%p60, %r2011, 32;
	@%p60 bra 	$L__BB0_79;
	mad.lo.s32 	%r1442, %r2005, -31, %r369;
	add.s32 	%r2005, %r1442, 1;
	setp.ne.s32 	%p61, %r2005, 5;
	@%p61 bra 	$L__BB0_78;
	st.local.u32 	[%rd1+4], %r2113;
	st.local.v2.u32 	[%rd1+8], {%r2015, %r2014};
	st.local.v2.u32 	[%rd1+16], {%r2013, %r2109};
$L__BB0_114:
	shr.u64 	%rd46, %rd4, 2;
	add.s32 	%r1813, %r1813, 1;
	setp.lt.u64 	%p62, %rd4, 4;
	@%p62 bra 	$L__BB0_115;
	bra.uni 	$L__BB0_2;
$L__BB0_115:
	cvt.u32.u64 	%r1443, %rd2;
	setp.eq.s32 	%p63, %r1443, 0;
	@%p63 bra 	$L__BB0_230;
	mov.b32 	%r2096, 0;
	mov.u64 	%rd33, precalc_xorwow_offset_matrix;
	mov.u64 	%rd47, %rd2;
$L__BB0_117:
	mov.u64 	%rd11, %rd47;
	and.b64  	%rd12, %rd11, 3;
	setp.eq.s64 	%p64, %rd12, 0;
	@%p64 bra 	$L__BB0_229;
	mul.wide.u32 	%rd32, %r2096, 3200;
	add.s64 	%rd13, %rd33, %rd32;
	mov.b32 	%r2109, 0;
	mov.u32 	%r2110, %r2109;
	mov.u32 	%r2111, %r2109;
	mov.u32 	%r2112, %r2109;
	mov.u32 	%r2113, %r2109;
	mov.u32 	%r2102, %r2109;
$L__BB0_119:
	mul.wide.u32 	%rd34, %r2102, 4;
	add.s64 	%rd35, %rd1, %rd34;
	ld.local.u32 	%r550, [%rd35+4];
	shl.b32 	%r551, %r2102, 5;
	mov.b32 	%r2108, 0;
$L__BB0_120:
	.pragma "nounroll";
	shr.u32 	%r1447, %r550, %r2108;
	and.b32  	%r1448, %r1447, 1;
	setp.eq.b32 	%p65, %r1448, 1;
	not.pred 	%p66, %p65;
	add.s32 	%r1449, %r551, %r2108;
	mul.lo.s32 	%r1450, %r1449, 5;
	mul.wide.u32 	%rd36, %r1450, 4;
	add.s64 	%rd14, %rd13, %rd36;
	@%p66 bra 	$L__BB0_122;
	ld.global.u32 	%r1451, [%rd14];
	xor.b32  	%r2113, %r2113, %r1451;
	ld.global.u32 	%r1452, [%rd14+4];
	xor.b32  	%r2112, %r2112, %r1452;
	ld.global.u32 	%r1453, [%rd14+8];
	xor.b32  	%r2111, %r2111, %r1453;
	ld.global.u32 	%r1454, [%rd14+12];
	xor.b32  	%r2110, %r2110, %r1454;
	ld.global.u32 	%r1455, [%rd14+16];
	xor.b32  	%r2109, %r2109, %r1455;
$L__BB0_122:
	and.b32  	%r1457, %r1447, 2;
	setp.eq.s32 	%p67, %r1457, 0;
	@%p67 bra 	$L__BB0_124;
	ld.global.u32 	%r1458, [%rd14+20];
	xor.b32  	%r2113, %r2113, %r1458;
	ld.global.u32 	%r1459, [%rd14+24];
	xor.b32  	%r2112, %r2112, %r1459;
	ld.global.u32 	%r1460, [%rd14+28];
	xor.b32  	%r2111, %r2111, %r1460;
	ld.global.u32 	%r1461, [%rd14+32];
	xor.b32  	%r2110, %r2110, %r1461;
	ld.global.u32 	%r1462, [%rd14+36];
	xor.b32  	%r2109, %r2109, %r1462;
$L__BB0_124:
	and.b32  	%r1464, %r1447, 4;
	setp.eq.s32 	%p68, %r1464, 0;
	@%p68 bra 	$L__BB0_126;
	ld.global.u32 	%r1465, [%rd14+40];
	xor.b32  	%r2113, %r2113, %r1465;
	ld.global.u32 	%r1466, [%rd14+44];
	xor.b32  	%r2112, %r2112, %r1466;
	ld.global.u32 	%r1467, [%rd14+48];
	xor.b32  	%r2111, %r2111, %r1467;
	ld.global.u32 	%r1468, [%rd14+52];
	xor.b32  	%r2110, %r2110, %r1468;
	ld.global.u32 	%r1469, [%rd14+56];
	xor.b32  	%r2109, %r2109, %r1469;
$L__BB0_126:
	and.b32  	%r1471, %r1447, 8;
	setp.eq.s32 	%p69, %r1471, 0;
	@%p69 bra 	$L__BB0_128;
	ld.global.u32 	%r1472, [%rd14+60];
	xor.b32  	%r2113, %r2113, %r1472;
	ld.global.u32 	%r1473, [%rd14+64];
	xor.b32  	%r2112, %r2112, %r1473;
	ld.global.u32 	%r1474, [%rd14+68];
	xor.b32  	%r2111, %r2111, %r1474;
	ld.global.u32 	%r1475, [%rd14+72];
	xor.b32  	%r2110, %r2110, %r1475;
	ld.global.u32 	%r1476, [%rd14+76];
	xor.b32  	%r2109, %r2109, %r1476;
$L__BB0_128:
	and.b32  	%r1478, %r1447, 16;
	setp.eq.s32 	%p70, %r1478, 0;
	@%p70 bra 	$L__BB0_130;
	ld.global.u32 	%r1479, [%rd14+80];
	xor.b32  	%r2113, %r2113, %r1479;
	ld.global.u32 	%r1480, [%rd14+84];
	xor.b32  	%r2112, %r2112, %r1480;
	ld.global.u32 	%r1481, [%rd14+88];
	xor.b32  	%r2111, %r2111, %r1481;
	ld.global.u32 	%r1482, [%rd14+92];
	xor.b32  	%r2110, %r2110, %r1482;
	ld.global.u32 	%r1483, [%rd14+96];
	xor.b32  	%r2109, %r2109, %r1483;
$L__BB0_130:
	and.b32  	%r1485, %r1447, 32;
	setp.eq.s32 	%p71, %r1485, 0;
	@%p71 bra 	$L__BB0_132;
	ld.global.u32 	%r1486, [%rd14+100];
	xor.b32  	%r2113, %r2113, %r1486;
	ld.global.u32 	%r1487, [%rd14+104];
	xor.b32  	%r2112, %r2112, %r1487;
	ld.global.u32 	%r1488, [%rd14+108];
	xor.b32  	%r2111, %r2111, %r1488;
	ld.global.u32 	%r1489, [%rd14+112];
	xor.b32  	%r2110, %r2110, %r1489;
	ld.global.u32 	%r1490, [%rd14+116];
	xor.b32  	%r2109, %r2109, %r1490;
$L__BB0_132:
	and.b32  	%r1492, %r1447, 64;
	setp.eq.s32 	%p72, %r1492, 0;
	@%p72 bra 	$L__BB0_134;
	ld.global.u32 	%r1493, [%rd14+120];
	xor.b32  	%r2113, %r2113, %r1493;
	ld.global.u32 	%r1494, [%rd14+124];
	xor.b32  	%r2112, %r2112, %r1494;
	ld.global.u32 	%r1495, [%rd14+128];
	xor.b32  	%r2111, %r2111, %r1495;
	ld.global.u32 	%r1496, [%rd14+132];
	xor.b32  	%r2110, %r2110, %r1496;
	ld.global.u32 	%r1497, [%rd14+136];
	xor.b32  	%r2109, %r2109, %r1497;
$L__BB0_134:
	and.b32  	%r1499, %r1447, 128;
	setp.eq.s32 	%p73, %r1499, 0;
	@%p73 bra 	$L__BB0_136;
	ld.global.u32 	%r1500, [%rd14+140];
	xor.b32  	%r2113, %r2113, %r1500;
	ld.global.u32 	%r1501, [%rd14+144];
	xor.b32  	%r2112, %r2112, %r1501;
	ld.global.u32 	%r1502, [%rd14+148];
	xor.b32  	%r2111, %r2111, %r1502;
	ld.global.u32 	%r1503, [%rd14+152];
	xor.b32  	%r2110, %r2110, %r1503;
	ld.global.u32 	%r1504, [%rd14+156];
	xor.b32  	%r2109, %r2109, %r1504;
$L__BB0_136:
	and.b32  	%r1506, %r1447, 256;
	setp.eq.s32 	%p74, %r1506, 0;
	@%p74 bra 	$L__BB0_138;
	ld.global.u32 	%r1507, [%rd14+160];
	xor.b32  	%r2113, %r2113, %r1507;
	ld.global.u32 	%r1508, [%rd14+164];
	xor.b32  	%r2112, %r2112, %r1508;
	ld.global.u32 	%r1509, [%rd14+168];
	xor.b32  	%r2111, %r2111, %r1509;
	ld.global.u32 	%r1510, [%rd14+172];
	xor.b32  	%r2110, %r2110, %r1510;
	ld.global.u32 	%r1511, [%rd14+176];
	xor.b32  	%r2109, %r2109, %r1511;
$L__BB0_138:
	and.b32  	%r1513, %r1447, 512;
	setp.eq.s32 	%p75, %r1513, 0;
	@%p75 bra 	$L__BB0_140;
	ld.global.u32 	%r1514, [%rd14+180];
	xor.b32  	%r2113, %r2113, %r1514;
	ld.global.u32 	%r1515, [%rd14+184];
	xor.b32  	%r2112, %r2112, %r1515;
	ld.global.u32 	%r1516, [%rd14+188];
	xor.b32  	%r2111, %r2111, %r1516;
	ld.global.u32 	%r1517, [%rd14+192];
	xor.b32  	%r2110, %r2110, %r1517;
	ld.global.u32 	%r1518, [%rd14+196];
	xor.b32  	%r2109, %r2109, %r1518;
$L__BB0_140:
	and.b32  	%r1520, %r1447, 1024;
	setp.eq.s32 	%p76, %r1520, 0;
	@%p76 bra 	$L__BB0_142;
	ld.global.u32 	%r1521, [%rd14+200];
	xor.b32  	%r2113, %r2113, %r1521;
	ld.global.u32 	%r1522, [%rd14+204];
	xor.b32  	%r2112, %r2112, %r1522;
	ld.global.u32 	%r1523, [%rd14+208];
	xor.b32  	%r2111, %r2111, %r1523;
	ld.global.u32 	%r1524, [%rd14+212];
	xor.b32  	%r2110, %r2110, %r1524;
	ld.global.u32 	%r1525, [%rd14+216];
	xor.b32  	%r2109, %r2109, %r1525;
$L__BB0_142:
	and.b32  	%r1527, %r1447, 2048;
	setp.eq.s32 	%p77, %r1527, 0;
	@%p77 bra 	$L__BB0_144;
	ld.global.u32 	%r1528, [%rd14+220];
	xor.b32  	%r2113, %r2113, %r1528;
	ld.global.u32 	%r1529, [%rd14+224];
	xor.b32  	%r2112, %r2112, %r1529;
	ld.global.u32 	%r1530, [%rd14+228];
	xor.b32  	%r2111, %r2111, %r1530;
	ld.global.u32 	%r1531, [%rd14+232];
	xor.b32  	%r2110, %r2110, %r1531;
	ld.global.u32 	%r1532, [%rd14+236];
	xor.b32  	%r2109, %r2109, %r1532;
$L__BB0_144:
	and.b32  	%r1534, %r1447, 4096;
	setp.eq.s32 	%p78, %r1534, 0;
	@%p78 bra 	$L__BB0_146;
	ld.global.u32 	%r1535, [%rd14+240];
	xor.b32  	%r2113, %r2113, %r1535;
	ld.global.u32 	%r1536, [%rd14+244];
	xor.b32  	%r2112, %r2112, %r1536;
	ld.global.u32 	%r1537, [%rd14+248];
	xor.b32  	%r2111, %r2111, %r1537;
	ld.global.u32 	%r1538, [%rd14+252];
	xor.b32  	%r2110, %r2110, %r1538;
	ld.global.u32 	%r1539, [%rd14+256];
	xor.b32  	%r2109, %r2109, %r1539;
$L__BB0_146:
	and.b32  	%r1541, %r1447, 8192;
	setp.eq.s32 	%p79, %r1541, 0;
	@%p79 bra 	$L__BB0_148;
	ld.global.u32 	%r1542, [%rd14+260];
	xor.b32  	%r2113, %r2113, %r1542;
	ld.global.u32 	%r1543, [%rd14+264];
	xor.b32  	%r2112, %r2112, %r1543;
	ld.global.u32 	%r1544, [%rd14+268];
	xor.b32  	%r2111, %r2111, %r1544;
	ld.global.u32 	%r1545, [%rd14+272];
	xor.b32  	%r2110, %r2110, %r1545;
	ld.global.u32 	%r1546, [%rd14+276];
	xor.b32  	%r2109, %r2109, %r1546;
$L__BB0_148:
	and.b32  	%r1548, %r1447, 16384;
	setp.eq.s32 	%p80, %r1548, 0;
	@%p80 bra 	$L__BB0_150;
	ld.global.u32 	%r1549, [%rd14+280];
	xor.b32  	%r2113, %r2113, %r1549;
	ld.global.u32 	%r1550, [%rd14+284];
	xor.b32  	%r2112, %r2112, %r1550;
	ld.global.u32 	%r1551, [%rd14+288];
	xor.b32  	%r2111, %r2111, %r1551;
	ld.global.u32 	%r1552, [%rd14+292];
	xor.b32  	%r2110, %r2110, %r1552;
	ld.global.u32 	%r1553, [%rd14+296];
	xor.b32  	%r2109, %r2109, %r1553;
$L__BB0_150:
	and.b32  	%r1555, %r1447, 32768;
	setp.eq.s32 	%p81, %r1555, 0;
	@%p81 bra 	$L__BB0_152;
	ld.global.u32 	%r1556, [%rd14+300];
	xor.b32  	%r2113, %r2113, %r1556;
	ld.global.u32 	%r1557, [%rd14+304];
	xor.b32  	%r2112, %r2112, %r1557;
	ld.global.u32 	%r1558, [%rd14+308];
	xor.b32  	%r2111, %r2111, %r1558;
	ld.global.u32 	%r1559, [%rd14+312];
	xor.b32  	%r2110, %r2110, %r1559;
	ld.global.u32 	%r1560, [%rd14+316];
	xor.b32  	%r2109, %r2109, %r1560;
$L__BB0_152:
	add.s32 	%r2108, %r2108, 16;
	setp.ne.s32 	%p82, %r2108, 32;
	@%p82 bra 	$L__BB0_120;
	mad.lo.s32 	%r1561, %r2102, -31, %r551;
	add.s32 	%r2102, %r1561, 1;
	setp.ne.s32 	%p83, %r2102, 5;
	@%p83 bra 	$L__BB0_119;
	st.local.u32 	[%rd1+4], %r2113;
	st.local.v2.u32 	[%rd1+8], {%r2112, %r2111};
	st.local.v2.u32 	[%rd1+16], {%r2110, %r2109};
	setp.eq.s64 	%p84, %rd12, 1;
	@%p84 bra 	$L__BB0_229;
	mov.b32 	%r2109, 0;
	mov.u32 	%r2202, %r2109;
	mov.u32 	%r2203, %r2109;
	mov.u32 	%r2204, %r2109;
	mov.u32 	%r2113, %r2109;
	mov.u32 	%r2194, %r2109;
$L__BB0_156:
	mul.wide.u32 	%rd37, %r2194, 4;
	add.s64 	%rd38, %rd1, %rd37;
	ld.local.u32 	%r726, [%rd38+4];
	shl.b32 	%r727, %r2194, 5;
	mov.b32 	%r2200, 0;
$L__BB0_157:
	.pragma "nounroll";
	shr.u32 	%r1564, %r726, %r2200;
	and.b32  	%r1565, %r1564, 1;
	setp.eq.b32 	%p85, %r1565, 1;
	not.pred 	%p86, %p85;
	add.s32 	%r1566, %r727, %r2200;
	mul.lo.s32 	%r1567, %r1566, 5;
	mul.wide.u32 	%rd39, %r1567, 4;
	add.s64 	%rd15, %rd13, %rd39;
	@%p86 bra 	$L__BB0_159;
	ld.global.u32 	%r1568, [%rd15];
	xor.b32  	%r2113, %r2113, %r1568;
	ld.global.u32 	%r1569, [%rd15+4];
	xor.b32  	%r2204, %r2204, %r1569;
	ld.global.u32 	%r1570, [%rd15+8];
	xor.b32  	%r2203, %r2203, %r1570;
	ld.global.u32 	%r1571, [%rd15+12];
	xor.b32  	%r2202, %r2202, %r1571;
	ld.global.u32 	%r1572, [%rd15+16];
	xor.b32  	%r2109, %r2109, %r1572;
$L__BB0_159:
	and.b32  	%r1574, %r1564, 2;
	setp.eq.s32 	%p87, %r1574, 0;
	@%p87 bra 	$L__BB0_161;
	ld.global.u32 	%r1575, [%rd15+20];
	xor.b32  	%r2113, %r2113, %r1575;
	ld.global.u32 	%r1576, [%rd15+24];
	xor.b32  	%r2204, %r2204, %r1576;
	ld.global.u32 	%r1577, [%rd15+28];
	xor.b32  	%r2203, %r2203, %r1577;
	ld.global.u32 	%r1578, [%rd15+32];
	xor.b32  	%r2202, %r2202, %r1578;
	ld.global.u32 	%r1579, [%rd15+36];
	xor.b32  	%r2109, %r2109, %r1579;
$L__BB0_161:
	and.b32  	%r1581, %r1564, 4;
	setp.eq.s32 	%p88, %r1581, 0;
	@%p88 bra 	$L__BB0_163;
	ld.global.u32 	%r1582, [%rd15+40];
	xor.b32  	%r2113, %r2113, %r1582;
	ld.global.u32 	%r1583, [%rd15+44];
	xor.b32  	%r2204, %r2204, %r1583;
	ld.global.u32 	%r1584, [%rd15+48];
	xor.b32  	%r2203, %r2203, %r1584;
	ld.global.u32 	%r1585, [%rd15+52];
	xor.b32  	%r2202, %r2202, %r1585;
	ld.global.u32 	%r1586, [%rd15+56];
	xor.b32  	%r2109, %r2109, %r1586;
$L__BB0_163:
	and.b32  	%r1588, %r1564, 8;
	setp.eq.s32 	%p89, %r1588, 0;
	@%p89 bra 	$L__BB0_165;
	ld.global.u32 	%r1589, [%rd15+60];
	xor.b32  	%r2113, %r2113, %r1589;
	ld.global.u32 	%r1590, [%rd15+64];
	xor.b32  	%r2204, %r2204, %r1590;
	ld.global.u32 	%r1591, [%rd15+68];
	xor.b32  	%r2203, %r2203, %r1591;
	ld.global.u32 	%r1592, [%rd15+72];
	xor.b32  	%r2202, %r2202, %r1592;
	ld.global.u32 	%r1593, [%rd15+76];
	xor.b32  	%r2109, %r2109, %r1593;
$L__BB0_165:
	and.b32  	%r1595, %r1564, 16;
	setp.eq.s32 	%p90, %r1595, 0;
	@%p90 bra 	$L__BB0_167;
	ld.global.u32 	%r1596, [%rd15+80];
	xor.b32  	%r2113, %r2113, %r1596;
	ld.global.u32 	%r1597, [%rd15+84];
	xor.b32  	%r2204, %r2204, %r1597;
	ld.global.u32 	%r1598, [%rd15+88];
	xor.b32  	%r2203, %r2203, %r1598;
	ld.global.u32 	%r1599, [%rd15+92];
	xor.b32  	%r2202, %r2202, %r1599;
	ld.global.u32 	%r1600, [%rd15+96];
	xor.b32  	%r2109, %r2109, %r1600;
$L__BB0_167:
	and.b32  	%r1602, %r1564, 32;
	setp.eq.s32 	%p91, %r1602, 0;
	@%p91 bra 	$L__BB0_169;
	ld.global.u32 	%r1603, [%rd15+100];
	xor.b32  	%r2113, %r2113, %r1603;
	ld.global.u32 	%r1604, [%rd15+104];
	xor.b32  	%r2204, %r2204, %r1604;
	ld.global.u32 	%r1605, [%rd15+108];
	xor.b32  	%r2203, %r2203, %r1605;
	ld.global.u32 	%r1606, [%rd15+112];
	xor.b32  	%r2202, %r2202, %r1606;
	ld.global.u32 	%r1607, [%rd15+116];
	xor.b32  	%r2109, %r2109, %r1607;
$L__BB0_169:
	and.b32  	%r1609, %r1564, 64;
	setp.eq.s32 	%p92, %r1609, 0;
	@%p92 bra 	$L__BB0_171;
	ld.global.u32 	%r1610, [%rd15+120];
	xor.b32  	%r2113, %r2113, %r1610;
	ld.global.u32 	%r1611, [%rd15+124];
	xor.b32  	%r2204, %r2204, %r1611;
	ld.global.u32 	%r1612, [%rd15+128];
	xor.b32  	%r2203, %r2203, %r1612;
	ld.global.u32 	%r1613, [%rd15+132];
	xor.b32  	%r2202, %r2202, %r1613;
	ld.global.u32 	%r1614, [%rd15+136];
	xor.b32  	%r2109, %r2109, %r1614;
$L__BB0_171:
	and.b32  	%r1616, %r1564, 128;
	setp.eq.s32 	%p93, %r1616, 0;
	@%p93 bra 	$L__BB0_173;
	ld.global.u32 	%r1617, [%rd15+140];
	xor.b32  	%r2113, %r2113, %r1617;
	ld.global.u32 	%r1618, [%rd15+144];
	xor.b32  	%r2204, %r2204, %r1618;
	ld.global.u32 	%r1619, [%rd15+148];
	xor.b32  	%r2203, %r2203, %r1619;
	ld.global.u32 	%r1620, [%rd15+152];
	xor.b32  	%r2202, %r2202, %r1620;
	ld.global.u32 	%r1621, [%rd15+156];
	xor.b32  	%r2109, %r2109, %r1621;
$L__BB0_173:
	and.b32  	%r1623, %r1564, 256;
	setp.eq.s32 	%p94, %r1623, 0;
	@%p94 bra 	$L__BB0_175;
	ld.global.u32 	%r1624, [%rd15+160];
	xor.b32  	%r2113, %r2113, %r1624;
	ld.global.u32 	%r1625, [%rd15+164];
	xor.b32  	%r2204, %r2204, %r1625;
	ld.global.u32 	%r1626, [%rd15+168];
	xor.b32  	%r2203, %r2203, %r1626;
	ld.global.u32 	%r1627, [%rd15+172];
	xor.b32  	%r2202, %r2202, %r1627;
	ld.global.u32 	%r1628, [%rd15+176];
	xor.b32  	%r2109, %r2109, %r1628;
$L__BB0_175:
	and.b32  	%r1630, %r1564, 512;
	setp.eq.s32 	%p95, %r1630, 0;
	@%p95 bra 	$L__BB0_177;
	ld.global.u32 	%r1631, [%rd15+180];
	xor.b32  	%r2113, %r2113, %r1631;
	ld.global.u32 	%r1632, [%rd15+184];
	xor.b32  	%r2204, %r2204, %r1632;
	ld.global.u32 	%r1633, [%rd15+188];
	xor.b32  	%r2203, %r2203, %r1633;
	ld.global.u32 	%r1634, [%rd15+192];
	xor.b32  	%r2202, %r2202, %r1634;
	ld.global.u32 	%r1635, [%rd15+196];
	xor.b32  	%r2109, %r2109, %r1635;
$L__BB0_177:
	and.b32  	%r1637, %r1564, 1024;
	setp.eq.s32 	%p96, %r1637, 0;
	@%p96 bra 	$L__BB0_179;
	ld.global.u32 	%r1638, [%rd15+200];
	xor.b32  	%r2113, %r2113, %r1638;
	ld.global.u32 	%r1639, [%rd15+204];
	xor.b32  	%r2204, %r2204, %r1639;
	ld.global.u32 	%r1640, [%rd15+208];
	xor.b32  	%r2203, %r2203, %r1640;
	ld.global.u32 	%r1641, [%rd15+212];
	xor.b32  	%r2202, %r2202, %r1641;
	ld.global.u32 	%r1642, [%rd15+216];
	xor.b32  	%r2109, %r2109, %r1642;
$L__BB0_179:
	and.b32  	%r1644, %r1564, 2048;
	setp.eq.s32 	%p97, %r1644, 0;
	@%p97 bra 	$L__BB0_181;
	ld.global.u32 	%r1645, [%rd15+220];
	xor.b32  	%r2113, %r2113, %r1645;
	ld.global.u32 	%r1646, [%rd15+224];
	xor.b32  	%r2204, %r2204, %r1646;
	ld.global.u32 	%r1647, [%rd15+228];
	xor.b32  	%r2203, %r2203, %r1647;
	ld.global.u32 	%r1648, [%rd15+232];
	xor.b32  	%r2202, %r2202, %r1648;
	ld.global.u32 	%r1649, [%rd15+236];
	xor.b32  	%r2109, %r2109, %r1649;
$L__BB0_181:
	and.b32  	%r1651, %r1564, 4096;
	setp.eq.s32 	%p98, %r1651, 0;
	@%p98 bra 	$L__BB0_183;
	ld.global.u32 	%r1652, [%rd15+240];
	xor.b32  	%r2113, %r2113, %r1652;
	ld.global.u32 	%r1653, [%rd15+244];
	xor.b32  	%r2204, %r2204, %r1653;
	ld.global.u32 	%r1654, [%rd15+248];
	xor.b32  	%r2203, %r2203, %r1654;
	ld.global.u32 	%r1655, [%rd15+252];
	xor.b32  	%r2202, %r2202, %r1655;
	ld.global.u32 	%r1656, [%rd15+256];
	xor.b32  	%r2109, %r2109, %r1656;
$L__BB0_183:
	and.b32  	%r1658, %r1564, 8192;
	setp.eq.s32 	%p99, %r1658, 0;
	@%p99 bra 	$L__BB0_185;
	ld.global.u32 	%r1659, [%rd15+260];
	xor.b32  	%r2113, %r2113, %r1659;
	ld.global.u32 	%r1660, [%rd15+264];
	xor.b32  	%r2204, %r2204, %r1660;
	ld.global.u32 	%r1661, [%rd15+268];
	xor.b32  	%r2203, %r2203, %r1661;
	ld.global.u32 	%r1662, [%rd15+272];
	xor.b32  	%r2202, %r2202, %r1662;
	ld.global.u32 	%r1663, [%rd15+276];
	xor.b32  	%r2109, %r2109, %r1663;
$L__BB0_185:
	and.b32  	%r1665, %r1564, 16384;
	setp.eq.s32 	%p100, %r1665, 0;
	@%p100 bra 	$L__BB0_187;
	ld.global.u32 	%r1666, [%rd15+280];
	xor.b32  	%r2113, %r2113, %r1666;
	ld.global.u32 	%r1667, [%rd15+284];
	xor.b32  	%r2204, %r2204, %r1667;
	ld.global.u32 	%r1668, [%rd15+288];
	xor.b32  	%r2203, %r2203, %r1668;
	ld.global.u32 	%r1669, [%rd15+292];
	xor.b32  	%r2202, %r2202, %r1669;
	ld.global.u32 	%r1670, [%rd15+296];
	xor.b32  	%r2109, %r2109, %r1670;
$L__BB0_187:
	and.b32  	%r1672, %r1564, 32768;
	setp.eq.s32 	%p101, %r1672, 0;
	@%p101 bra 	$L__BB0_189;
	ld.global.u32 	%r1673, [%rd15+300];
	xor.b32  	%r2113, %r2113, %r1673;
	ld.global.u32 	%r1674, [%rd15+304];
	xor.b32  	%r2204, %r2204, %r1674;
	ld.global.u32 	%r1675, [%rd15+308];
	xor.b32  	%r2203, %r2203, %r1675;
	ld.global.u32 	%r1676, [%rd15+312];
	xor.b32  	%r2202, %r2202, %r1676;
	ld.global.u32 	%r1677, [%rd15+316];
	xor.b32  	%r2109, %r2109, %r1677;
$L__BB0_189:
	add.s32 	%r2200, %r2200, 16;
	setp.ne.s32 	%p102, %r2200, 32;
	@%p102 bra 	$L__BB0_157;
	mad.lo.s32 	%r1678, %r2194, -31, %r727;
	add.s32 	%r2194, %r1678, 1;
	setp.ne.s32 	%p103, %r2194, 5;
	@%p103 bra 	$L__BB0_156;
	st.local.u32 	[%rd1+4], %r2113;
	st.local.v2.u32 	[%rd1+8], {%r2204, %r2203};
	st.local.v2.u32 	[%rd1+16], {%r2202, %r2109};
	setp.ne.s64 	%p104, %rd12, 3;
	@%p104 bra 	$L__BB0_229;
	mov.b32 	%r2109, 0;
	mov.u32 	%r2294, %r2109;
	mov.u32 	%r2295, %r2109;
	mov.u32 	%r2296, %r2109;
	mov.u32 	%r2113, %r2109;
	mov.u32 	%r2286, %r2109;
$L__BB0_193:
	mul.wide.u32 	%rd40, %r2286, 4;
	add.s64 	%rd41, %rd1, %rd40;
	ld.local.u32 	%r902, [%rd41+4];
	shl.b32 	%r903, %r2286, 5;
	mov.b32 	%r2292, 0;
$L__BB0_194:
	.pragma "nounroll";
	shr.u32 	%r1681, %r902, %r2292;
	and.b32  	%r1682, %r1681, 1;
	setp.eq.b32 	%p105, %r1682, 1;
	not.pred 	%p106, %p105;
	add.s32 	%r1683, %r903, %r2292;
	mul.lo.s32 	%r1684, %r1683, 5;
	mul.wide.u32 	%rd42, %r1684, 4;
	add.s64 	%rd16, %rd13, %rd42;
	@%p106 bra 	$L__BB0_196;
	ld.global.u32 	%r1685, [%rd16];
	xor.b32  	%r2113, %r2113, %r1685;
	ld.global.u32 	%r1686, [%rd16+4];
	xor.b32  	%r2296, %r2296, %r1686;
	ld.global.u32 	%r1687, [%rd16+8];
	xor.b32  	%r2295, %r2295, %r1687;
	ld.global.u32 	%r1688, [%rd16+12];
	xor.b32  	%r2294, %r2294, %r1688;
	ld.global.u32 	%r1689, [%rd16+16];
	xor.b32  	%r2109, %r2109, %r1689;
$L__BB0_196:
	and.b32  	%r1691, %r1681, 2;
	setp.eq.s32 	%p107, %r1691, 0;
	@%p107 bra 	$L__BB0_198;
	ld.global.u32 	%r1692, [%rd16+20];
	xor.b32  	%r2113, %r2113, %r1692;
	ld.global.u32 	%r1693, [%rd16+24];
	xor.b32  	%r2296, %r2296, %r1693;
	ld.global.u32 	%r1694, [%rd16+28];
	xor.b32  	%r2295, %r2295, %r1694;
	ld.global.u32 	%r1695, [%rd16+32];
	xor.b32  	%r2294, %r2294, %r1695;
	ld.global.u32 	%r1696, [%rd16+36];
	xor.b32  	%r2109, %r2109, %r1696;
$L__BB0_198:
	and.b32  	%r1698, %r1681, 4;
	setp.eq.s32 	%p108, %r1698, 0;
	@%p108 bra 	$L__BB0_200;
	ld.global.u32 	%r1699, [%rd16+40];
	xor.b32  	%r2113, %r2113, %r1699;
	ld.global.u32 	%r1700, [%rd16+44];
	xor.b32  	%r2296, %r2296, %r1700;
	ld.global.u32 	%r1701, [%rd16+48];
	xor.b32  	%r2295, %r2295, %r1701;
	ld.global.u32 	%r1702, [%rd16+52];
	xor.b32  	%r2294, %r2294, %r1702;
	ld.global.u32 	%r1703, [%rd16+56];
	xor.b32  	%r2109, %r2109, %r1703;
$L__BB0_200:
	and.b32  	%r1705, %r1681, 8;
	setp.eq.s32 	%p109, %r1705, 0;
	@%p109 bra 	$L__BB0_202;
	ld.global.u32 	%r1706, [%rd16+60];
	xor.b32  	%r2113, %r2113, %r1706;
	ld.global.u32 	%r1707, [%rd16+64];
	xor.b32  	%r2296, %r2296, %r1707;
	ld.global.u32 	%r1708, [%rd16+68];
	xor.b32  	%r2295, %r2295, %r1708;
	ld.global.u32 	%r1709, [%rd16+72];
	xor.b32  	%r2294, %r2294, %r1709;
	ld.global.u32 	%r1710, [%rd16+76];
	xor.b32  	%r2109, %r2109, %r1710;
$L__BB0_202:
	and.b32  	%r1712, %r1681, 16;
	setp.eq.s32 	%p110, %r1712, 0;
	@%p110 bra 	$L__BB0_204;
	ld.global.u32 	%r1713, [%rd16+80];
	xor.b32  	%r2113, %r2113, %r1713;
	ld.global.u32 	%r1714, [%rd16+84];
	xor.b32  	%r2296, %r2296, %r1714;
	ld.global.u32 	%r1715, [%rd16+88];
	xor.b32  	%r2295, %r2295, %r1715;
	ld.global.u32 	%r1716, [%rd16+92];
	xor.b32  	%r2294, %r2294, %r1716;
	ld.global.u32 	%r1717, [%rd16+96];
	xor.b32  	%r2109, %r2109, %r1717;
$L__BB0_204:
	and.b32  	%r1719, %r1681, 32;
	setp.eq.s32 	%p111, %r1719, 0;
	@%p111 bra 	$L__BB0_206;
	ld.global.u32 	%r1720, [%rd16+100];
	xor.b32  	%r2113, %r2113, %r1720;
	ld.global.u32 	%r1721, [%rd16+104];
	xor.b32  	%r2296, %r2296, %r1721;
	ld.global.u32 	%r1722, [%rd16+108];
	xor.b32  	%r2295, %r2295, %r1722;
	ld.global.u32 	%r1723, [%rd16+112];
	xor.b32  	%r2294, %r2294, %r1723;
	ld.global.u32 	%r1724, [%rd16+116];
	xor.b32  	%r2109, %r2109, %r1724;
$L__BB0_206:
	and.b32  	%r1726, %r1681, 64;
	setp.eq.s32 	%p112, %r1726, 0;
	@%p112 bra 	$L__BB0_208;
	ld.global.u32 	%r1727, [%rd16+120];
	xor.b32  	%r2113, %r2113, %r1727;
	ld.global.u32 	%r1728, [%rd16+124];
	xor.b32  	%r2296, %r2296, %r1728;
	ld.global.u32 	%r1729, [%rd16+128];
	xor.b32  	%r2295, %r2295, %r1729;
	ld.global.u32 	%r1730, [%rd16+132];
	xor.b32  	%r2294, %r2294, %r1730;
	ld.global.u32 	%r1731, [%rd16+136];
	xor.b32  	%r2109, %r2109, %r1731;
$L__BB0_208:
	and.b32  	%r1733, %r1681, 128;
	setp.eq.s32 	%p113, %r1733, 0;
	@%p113 bra 	$L__BB0_210;
	ld.global.u32 	%r1734, [%rd16+140];
	xor.b32  	%r2113, %r2113, %r1734;
	ld.global.u32 	%r1735, [%rd16+144];
	xor.b32  	%r2296, %r2296, %r1735;
	ld.global.u32 	%r1736, [%rd16+148];
	xor.b32  	%r2295, %r2295, %r1736;
	ld.global.u32 	%r1737, [%rd16+152];
	xor.b32  	%r2294, %r2294, %r1737;
	ld.global.u32 	%r1738, [%rd16+156];
	xor.b32  	%r2109, %r2109, %r1738;
$L__BB0_210:
	and.b32  	%r1740, %r1681, 256;
	setp.eq.s32 	%p114, %r1740, 0;
	@%p114 bra 	$L__BB0_212;
	ld.global.u32 	%r1741, [%rd16+160];
	xor.b32  	%r2113, %r2113, %r1741;
	ld.global.u32 	%r1742, [%rd16+164];
	xor.b32  	%r2296, %r2296, %r1742;
	ld.global.u32 	%r1743, [%rd16+168];
	xor.b32  	%r2295, %r2295, %r1743;
	ld.global.u32 	%r1744, [%rd16+172];
	xor.b32  	%r2294, %r2294, %r1744;
	ld.global.u32 	%r1745, [%rd16+176];
	xor.b32  	%r2109, %r2109, %r1745;
$L__BB0_212:
	and.b32  	%r1747, %r1681, 512;
	setp.eq.s32 	%p115, %r1747, 0;
	@%p115 bra 	$L__BB0_214;
	ld.global.u32 	%r1748, [%rd16+180];
	xor.b32  	%r2113, %r2113, %r1748;
	ld.global.u32 	%r1749, [%rd16+184];
	xor.b32  	%r2296, %r2296, %r1749;
	ld.global.u32 	%r1750, [%rd16+188];
	xor.b32  	%r2295, %r2295, %r1750;
	ld.global.u32 	%r1751, [%rd16+192];
	xor.b32  	%r2294, %r2294, %r1751;
	ld.global.u32 	%r1752, [%rd16+196];
	xor.b32  	%r2109, %r2109, %r1752;
$L__BB0_214:
	and.b32  	%r1754, %r1681, 1024;
	setp.eq.s32 	%p116, %r1754, 0;
	@%p116 bra 	$L__BB0_216;
	ld.global.u32 	%r1755, [%rd16+200];
	xor.b32  	%r2113, %r2113, %r1755;
	ld.global.u32 	%r1756, [%rd16+204];
	xor.b32  	%r2296, %r2296, %r1756;
	ld.global.u32 	%r1757, [%rd16+208];
	xor.b32  	%r2295, %r2295, %r1757;
	ld.global.u32 	%r1758, [%rd16+212];
	xor.b32  	%r2294, %r2294, %r1758;
	ld.global.u32 	%r1759, [%rd16+216];
	xor.b32  	%r2109, %r2109, %r1759;
$L__BB0_216:
	and.b32  	%r1761, %r1681, 2048;
	setp.eq.s32 	%p117, %r1761, 0;
	@%p117 bra 	$L__BB0_218;
	ld.global.u32 	%r1762, [%rd16+220];
	xor.b32  	%r2113, %r2113, %r1762;
	ld.global.u32 	%r1763, [%rd16+224];
	xor.b32  	%r2296, %r2296, %r1763;
	ld.global.u32 	%r1764, [%rd16+228];
	xor.b32  	%r2295, %r2295, %r1764;
	ld.global.u32 	%r1765, [%rd16+232];
	xor.b32  	%r2294, %r2294, %r1765;
	ld.global.u32 	%r1766, [%rd16+236];
	xor.b32  	%r2109, %r2109, %r1766;
$L__BB0_218:
	and.b32  	%r1768, %r1681, 4096;
	setp.eq.s32 	%p118, %r1768, 0;
	@%p118 bra 	$L__BB0_220;
	ld.global.u32 	%r1769, [%rd16+240];
	xor.b32  	%r2113, %r2113, %r1769;
	ld.global.u32 	%r1770, [%rd16+244];
	xor.b32  	%r2296, %r2296, %r1770;
	ld.global.u32 	%r1771, [%rd16+248];
	xor.b32  	%r2295, %r2295, %r1771;
	ld.global.u32 	%r1772, [%rd16+252];
	xor.b32  	%r2294, %r2294, %r1772;
	ld.global.u32 	%r1773, [%rd16+256];
	xor.b32  	%r2109, %r2109, %r1773;
$L__BB0_220:
	and.b32  	%r1775, %r1681, 8192;
	setp.eq.s32 	%p119, %r1775, 0;
	@%p119 bra 	$L__BB0_222;
	ld.global.u32 	%r1776, [%rd16+260];
	xor.b32  	%r2113, %r2113, %r1776;
	ld.global.u32 	%r1777, [%rd16+264];
	xor.b32  	%r2296, %r2296, %r1777;
	ld.global.u32 	%r1778, [%rd16+268];
	xor.b32  	%r2295, %r2295, %r1778;
	ld.global.u32 	%r1779, [%rd16+272];
	xor.b32  	%r2294, %r2294, %r1779;
	ld.global.u32 	%r1780, [%rd16+276];
	xor.b32  	%r2109, %r2109, %r1780;
$L__BB0_222:
	and.b32  	%r1782, %r1681, 16384;
	setp.eq.s32 	%p120, %r1782, 0;
	@%p120 bra 	$L__BB0_224;
	ld.global.u32 	%r1783, [%rd16+280];
	xor.b32  	%r2113, %r2113, %r1783;
	ld.global.u32 	%r1784, [%rd16+284];
	xor.b32  	%r2296, %r2296, %r1784;
	ld.global.u32 	%r1785, [%rd16+288];
	xor.b32  	%r2295, %r2295, %r1785;
	ld.global.u32 	%r1786, [%rd16+292];
	xor.b32  	%r2294, %r2294, %r1786;
	ld.global.u32 	%r1787, [%rd16+296];
	xor.b32  	%r2109, %r2109, %r1787;
$L__BB0_224:
	and.b32  	%r1789, %r1681, 32768;
	setp.eq.s32 	%p121, %r1789, 0;
	@%p121 bra 	$L__BB0_226;
	ld.global.u32 	%r1790, [%rd16+300];
	xor.b32  	%r2113, %r2113, %r1790;
	ld.global.u32 	%r1791, [%rd16+304];
	xor.b32  	%r2296, %r2296, %r1791;
	ld.global.u32 	%r1792, [%rd16+308];
	xor.b32  	%r2295, %r2295, %r1792;
	ld.global.u32 	%r1793, [%rd16+312];
	xor.b32  	%r2294, %r2294, %r1793;
	ld.global.u32 	%r1794, [%rd16+316];
	xor.b32  	%r2109, %r2109, %r1794;
$L__BB0_226:
	add.s32 	%r2292, %r2292, 16;
	setp.ne.s32 	%p122, %r2292, 32;
	@%p122 bra 	$L__BB0_194;
	mad.lo.s32 	%r1795, %r2286, -31, %r903;
	add.s32 	%r2286, %r1795, 1;
	setp.ne.s32 	%p123, %r2286, 5;
	@%p123 bra 	$L__BB0_193;
	st.local.u32 	[%rd1+4], %r2113;
	st.local.v2.u32 	[%rd1+8], {%r2296, %r2295};
	st.local.v2.u32 	[%rd1+16], {%r2294, %r2109};
$L__BB0_229:
	shr.u64 	%rd47, %rd11, 2;
	add.s32 	%r2096, %r2096, 1;
	setp.gt.u64 	%p124, %rd11, 3;
	@%p124 bra 	$L__BB0_117;
$L__BB0_230:
	cvt.u32.u64 	%r1796, %rd2;
	mad.lo.s32 	%r1077, %r1796, 362437, %r2;
	mov.u32 	%r1797, %ntid.x;
	mad.lo.s32 	%r1078, %r1796, %r1797, %r1;
	setp.ge.s32 	%p125, %r1078, %r1079;
	@%p125 bra 	$L__BB0_232;
	shr.u32 	%r1798, %r2113, 2;
	xor.b32  	%r1799, %r1798, %r2113;
	shl.b32 	%r1800, %r2109, 4;
	shl.b32 	%r1801, %r1799, 1;
	xor.b32  	%r1802, %r1801, %r1800;
	xor.b32  	%r1803, %r1802, %r1799;
	xor.b32  	%r1804, %r1803, %r2109;
	add.s32 	%r1805, %r1077, %r1804;
	add.s32 	%r1806, %r1805, 362437;
	mul.hi.u32 	%r1807, %r1806, 1374389535;
	shr.u32 	%r1808, %r1807, 5;
	mul.lo.s32 	%r1809, %r1808, 100;
	sub.s32 	%r1810, %r1806, %r1809;
	cvta.to.global.u64 	%rd43, %rd18;
	mul.wide.s32 	%rd44, %r1078, 4;
	add.s64 	%rd45, %rd43, %rd44;
	st.global.u32 	[%rd45], %r1810;
$L__BB0_232:
	ret;

}
	// .globl	_Z4sortPji
.visible .entry _Z4sortPji(
	.param .u64 .ptr .align 1 _Z4sortPji_param_0,
	.param .u32 _Z4sortPji_param_1
)
{
	.reg .pred 	%p<46>;
	.reg .b16 	%rs<9>;
	.reg .b32 	%r<288>;
	.reg .b64 	%rd<5>;
	// demoted variable
	.shared .align 16 .b8 _ZZ4sortPjiE12temp_storage[37056];
	ld.param.u64 	%rd2, [_Z4sortPji_param_0];
	ld.param.u32 	%r49, [_Z4sortPji_param_1];
	cvta.to.global.u64 	%rd3, %rd2;
	mov.u32 	%r51, %ctaid.x;
	mov.u32 	%r52, %ntid.x;
	mul.lo.s32 	%r53, %r52, %r51;
	shl.b32 	%r54, %r53, 2;
	mov.u32 	%r1, %tid.x;
	add.s32 	%r2, %r54, %r1;
	setp.ge.s32 	%p1, %r2, %r49;
	mul.wide.s32 	%rd4, %r2, 4;
	add.s64 	%rd1, %rd3, %rd4;
	mov.b32 	%r283, -1;
	@%p1 bra 	$L__BB1_2;
	ld.global.u32 	%r283, [%rd1];
$L__BB1_2:
	add.s32 	%r5, %r2, 1;
	setp.ge.s32 	%p2, %r5, %r49;
	mov.b32 	%r282, -1;
	@%p2 bra 	$L__BB1_4;
	ld.global.u32 	%r282, [%rd1+4];
$L__BB1_4:
	add.s32 	%r8, %r2, 2;
	setp.ge.s32 	%p3, %r8, %r49;
	mov.b32 	%r281, -1;
	@%p3 bra 	$L__BB1_6;
	ld.global.u32 	%r281, [%rd1+8];
$L__BB1_6:
	add.s32 	%r11, %r2, 3;
	setp.ge.s32 	%p4, %r11, %r49;
	mov.b32 	%r280, -1;
	@%p4 bra 	$L__BB1_8;
	ld.global.u32 	%r280, [%rd1+12];
$L__BB1_8:
	shl.b32 	%r63, %r1, 4;
	mov.u32 	%r64, _ZZ4sortPjiE12temp_storage;
	add.s32 	%r14, %r64, %r63;
	mov.b32 	%r285, 0;
	mov.b32 	%r60, 4;
	// begin inline asm
	bmsk.clamp.b32 %r58, %r285, %r60;
	// end inline asm
	mad.lo.s32 	%r108, %r1, -12, %r14;
$L__BB1_9:
	mov.b32 	%r105, 0;
	st.shared.u32 	[%r108], %r105;
	st.shared.u32 	[%r108+4096], %r105;
	st.shared.u32 	[%r108+8192], %r105;
	st.shared.u32 	[%r108+12288], %r105;
	st.shared.u32 	[%r108+16384], %r105;
	st.shared.u32 	[%r108+20480], %r105;
	st.shared.u32 	[%r108+24576], %r105;
	st.shared.u32 	[%r108+28672], %r105;
	st.shared.u32 	[%r108+32768], %r105;
	// begin inline asm
	shr.b32 %r65, %r283, %r285;
	// end inline asm
	and.b32  	%r109, %r58, %r65;
	shl.b32 	%r110, %r109, 12;
	and.b32  	%r111, %r110, 28672;
	add.s32 	%r112, %r108, %r111;
	shr.u32 	%r113, %r109, 2;
	and.b32  	%r114, %r113, 1073741822;
	add.s32 	%r22, %r112, %r114;
	ld.shared.u16 	%rs1, [%r22];
	add.s16 	%rs5, %rs1, 1;
	st.shared.u16 	[%r22], %rs5;
	// begin inline asm
	shr.b32 %r68, %r282, %r285;
	// end inline asm
	and.b32  	%r115, %r58, %r68;
	shl.b32 	%r116, %r115, 12;
	and.b32  	%r117, %r116, 28672;
	add.s32 	%r118, %r108, %r117;
	shr.u32 	%r119, %r115, 2;
	and.b32  	%r120, %r119, 1073741822;
	add.s32 	%r23, %r118, %r120;
	ld.shared.u16 	%rs2, [%r23];
	add.s16 	%rs6, %rs2, 1;
	st.shared.u16 	[%r23], %rs6;
	// begin inline asm
	shr.b32 %r71, %r281, %r285;
	// end inline asm
	and.b32  	%r121, %r58, %r71;
	shl.b32 	%r122, %r121, 12;
	and.b32  	%r123, %r122, 28672;
	add.s32 	%r124, %r108, %r123;
	shr.u32 	%r125, %r121, 2;
	and.b32  	%r126, %r125, 1073741822;
	add.s32 	%r24, %r124, %r126;
	ld.shared.u16 	%rs3, [%r24];
	add.s16 	%rs7, %rs3, 1;
	st.shared.u16 	[%r24], %rs7;
	// begin inline asm
	shr.b32 %r74, %r280, %r285;
	// end inline asm
	and.b32  	%r127, %r58, %r74;
	shl.b32 	%r128, %r127, 12;
	and.b32  	%r129, %r128, 28672;
	add.s32 	%r130, %r108, %r129;
	shr.u32 	%r131, %r127, 2;
	and.b32  	%r132, %r131, 1073741822;
	add.s32 	%r25, %r130, %r132;
	ld.shared.u16 	%rs4, [%r25];
	add.s16 	%rs8, %rs4, 1;
	st.shared.u16 	[%r25], %rs8;
	bar.sync 	0;
	shl.b32 	%r133, %r1, 5;
	add.s32 	%r134, %r108, %r133;
	ld.shared.u32 	%r26, [%r134];
	ld.shared.u32 	%r135, [%r134+4];
	ld.shared.u32 	%r136, [%r134+8];
	ld.shared.u32 	%r137, [%r134+12];
	ld.shared.u32 	%r138, [%r134+16];
	ld.shared.u32 	%r139, [%r134+20];
	ld.shared.u32 	%r140, [%r134+24];
	ld.shared.u32 	%r141, [%r134+28];
	ld.shared.u32 	%r142, [%r134+32];
	add.s32 	%r27, %r135, %r26;
	add.s32 	%r28, %r136, %r27;
	add.s32 	%r29, %r137, %r28;
	add.s32 	%r30, %r138, %r29;
	add.s32 	%r31, %r139, %r30;
	add.s32 	%r32, %r140, %r31;
	add.s32 	%r33, %r141, %r32;
	add.s32 	%r82, %r142, %r33;
	// begin inline asm
	mov.u32 %r77, %laneid;
	// end inline asm
	mov.b32 	%r80, 1;
	mov.b32 	%r107, -1;
	// begin inline asm
	{  .reg .u32 r0;  .reg .pred p;  shfl.sync.up.b32 r0|p, %r82, %r80, %r105, %r107;  @p add.u32 r0, r0, %r82;  mov.u32 %r78, r0;}
	// end inline asm
	mov.b32 	%r86, 2;
	// begin inline asm
	{  .reg .u32 r0;  .reg .pred p;  shfl.sync.up.b32 r0|p, %r78, %r86, %r105, %r107;  @p add.u32 r0, r0, %r78;  mov.u32 %r84, r0;}
	// end inline asm
	mov.b32 	%r92, 4;
	// begin inline asm
	{  .reg .u32 r0;  .reg .pred p;  shfl.sync.up.b32 r0|p, %r84, %r92, %r105, %r107;  @p add.u32 r0, r0, %r84;  mov.u32 %r90, r0;}
	// end inline asm
	mov.b32 	%r98, 8;
	// begin inline asm
	{  .reg .u32 r0;  .reg .pred p;  shfl.sync.up.b32 r0|p, %r90, %r98, %r105, %r107;  @p add.u32 r0, r0, %r90;  mov.u32 %r96, r0;}
	// end inline asm
	mov.b32 	%r104, 16;
	// begin inline asm
	{  .reg .u32 r0;  .reg .pred p;  shfl.sync.up.b32 r0|p, %r96, %r104, %r105, %r107;  @p add.u32 r0, r0, %r96;  mov.u32 %r102, r0;}
	// end inline asm
	setp.ne.s32 	%p5, %r77, 31;
	@%p5 bra 	$L__BB1_11;
	shr.u32 	%r143, %r1, 3;
	and.b32  	%r144, %r143, 124;
	mov.u32 	%r145, _ZZ4sortPjiE12temp_storage;
	add.s32 	%r146, %r145, %r144;
	st.shared.u32 	[%r146+36864], %r102;
$L__BB1_11:
	sub.s32 	%r147, %r102, %r82;
	setp.gt.u32 	%p6, %r1, 31;
	shr.u32 	%r148, %r1, 5;
	setp.eq.s32 	%p7, %r148, 31;
	setp.eq.s32 	%p8, %r148, 30;
	setp.eq.s32 	%p9, %r148, 29;
	setp.eq.s32 	%p10, %r148, 28;
	setp.eq.s32 	%p11, %r148, 27;
	setp.eq.s32 	%p12, %r148, 26;
	setp.eq.s32 	%p13, %r148, 25;
	setp.eq.s32 	%p14, %r148, 24;
	setp.eq.s32 	%p15, %r148, 23;
	setp.eq.s32 	%p16, %r148, 22;
	setp.eq.s32 	%p17, %r148, 21;
	setp.eq.s32 	%p18, %r148, 20;
	setp.eq.s32 	%p19, %r148, 19;
	setp.eq.s32 	%p20, %r148, 18;
	setp.eq.s32 	%p21, %r148, 17;
	setp.eq.s32 	%p22, %r148, 16;
	setp.eq.s32 	%p23, %r148, 15;
	setp.eq.s32 	%p24, %r148, 14;
	setp.eq.s32 	%p25, %r148, 13;
	setp.eq.s32 	%p26, %r148, 12;
	setp.eq.s32 	%p27, %r148, 11;
	setp.eq.s32 	%p28, %r148, 10;
	setp.eq.s32 	%p29, %r148, 9;
	setp.eq.s32 	%p30, %r148, 8;
	setp.eq.s32 	%p31, %r148, 7;
	setp.eq.s32 	%p32, %r148, 6;
	setp.eq.s32 	%p33, %r148, 5;
	setp.eq.s32 	%p34, %r148, 4;
	setp.eq.s32 	%p35, %r148, 3;
	setp.eq.s32 	%p36, %r148, 2;
	setp.eq.s32 	%p37, %r148, 1;
	bar.sync 	0;
	ld.shared.v4.u32 	{%r149, %r150, %r151, %r152}, [_ZZ4sortPjiE12temp_storage+36864];
	selp.b32 	%r153, %r149, %r284, %p37;
	add.s32 	%r154, %r150, %r149;
	selp.b32 	%r155, %r154, %r153, %p36;
	add.s32 	%r156, %r154, %r151;
	selp.b32 	%r157, %r156, %r155, %p35;
	add.s32 	%r158, %r156, %r152;
	selp.b32 	%r159, %r158, %r157, %p34;
	ld.shared.v4.u32 	{%r160, %r161, %r162, %r163}, [_ZZ4sortPjiE12temp_storage+36880];
	add.s32 	%r164, %r158, %r160;
	selp.b32 	%r165, %r164, %r159, %p33;
	add.s32 	%r166, %r164, %r161;
	selp.b32 	%r167, %r166, %r165, %p32;
	add.s32 	%r168, %r166, %r162;
	selp.b32 	%r169, %r168, %r167, %p31;
	add.s32 	%r170, %r168, %r163;
	selp.b32 	%r171, %r170, %r169, %p30;
	ld.shared.v4.u32 	{%r172, %r173, %r174, %r175}, [_ZZ4sortPjiE12temp_storage+36896];
	add.s32 	%r176, %r170, %r172;
	selp.b32 	%r177, %r176, %r171, %p29;
	add.s32 	%r178, %r176, %r173;
	selp.b32 	%r179, %r178, %r177, %p28;
	add.s32 	%r180, %r178, %r174;
	selp.b32 	%r181, %r180, %r179, %p27;
	add.s32 	%r182, %r180, %r175;
	selp.b32 	%r183, %r182, %r181, %p26;
	ld.shared.v4.u32 	{%r184, %r185, %r186, %r187}, [_ZZ4sortPjiE12temp_storage+36912];
	add.s32 	%r188, %r182, %r184;
	selp.b32 	%r189, %r188, %r183, %p25;
	add.s32 	%r190, %r188, %r185;
	selp.b32 	%r191, %r190, %r189, %p24;
	add.s32 	%r192, %r190, %r186;
	selp.b32 	%r193, %r192, %r191, %p23;
	add.s32 	%r194, %r192, %r187;
	selp.b32 	%r195, %r194, %r193, %p22;
	ld.shared.v4.u32 	{%r196, %r197, %r198, %r199}, [_ZZ4sortPjiE12temp_storage+36928];
	add.s32 	%r200, %r194, %r196;
	selp.b32 	%r201, %r200, %r195, %p21;
	add.s32 	%r202, %r200, %r197;
	selp.b32 	%r203, %r202, %r201, %p20;
	add.s32 	%r204, %r202, %r198;
	selp.b32 	%r205, %r204, %r203, %p19;
	add.s32 	%r206, %r204, %r199;
	selp.b32 	%r207, %r206, %r205, %p18;
	ld.shared.v4.u32 	{%r208, %r209, %r210, %r211}, [_ZZ4sortPjiE12temp_storage+36944];
	add.s32 	%r212, %r206, %r208;
	selp.b32 	%r213, %r212, %r207, %p17;
	add.s32 	%r214, %r212, %r209;
	selp.b32 	%r215, %r214, %r213, %p16;
	add.s32 	%r216, %r214, %r210;
	selp.b32 	%r217, %r216, %r215, %p15;
	add.s32 	%r218, %r216, %r211;
	selp.b32 	%r219, %r218, %r217, %p14;
	ld.shared.v4.u32 	{%r220, %r221, %r222, %r223}, [_ZZ4sortPjiE12temp_storage+36960];
	add.s32 	%r224, %r218, %r220;
	selp.b32 	%r225, %r224, %r219, %p13;
	add.s32 	%r226, %r224, %r221;
	selp.b32 	%r227, %r226, %r225, %p12;
	add.s32 	%r228, %r226, %r222;
	selp.b32 	%r229, %r228, %r227, %p11;
	add.s32 	%r230, %r228, %r223;
	selp.b32 	%r231, %r230, %r229, %p10;
	ld.shared.v4.u32 	{%r232, %r233, %r234, %r235}, [_ZZ4sortPjiE12temp_storage+36976];
	add.s32 	%r236, %r230, %r232;
	selp.b32 	%r237, %r236, %r231, %p9;
	add.s32 	%r238, %r236, %r233;
	selp.b32 	%r239, %r238, %r237, %p8;
	add.s32 	%r240, %r238, %r234;
	selp.b32 	%r284, %r240, %r239, %p7;
	add.s32 	%r38, %r240, %r235;
	setp.ne.s32 	%p38, %r77, 0;
	selp.b32 	%r241, %r147, 0, %p38;
	add.s32 	%r242, %r284, %r241;
	or.pred  	%p39, %p6, %p38;
	selp.b32 	%r287, %r242, %r147, %p6;
	@%p39 bra 	$L__BB1_13;
	shl.b32 	%r287, %r38, 16;
	st.shared.u32 	[_ZZ4sortPjiE12temp_storage+37024], %r287;
$L__BB1_13:
	setp.eq.s32 	%p40, %r1, 0;
	bar.sync 	0;
	@%p40 bra 	$L__BB1_15;
	ld.shared.u32 	%r243, [_ZZ4sortPjiE12temp_storage+37024];
	add.s32 	%r287, %r243, %r287;
$L__BB1_15:
	add.s32 	%r244, %r26, %r287;
	add.s32 	%r245, %r27, %r287;
	add.s32 	%r246, %r28, %r287;
	add.s32 	%r247, %r29, %r287;
	add.s32 	%r248, %r30, %r287;
	add.s32 	%r249, %r31, %r287;
	add.s32 	%r250, %r32, %r287;
	add.s32 	%r251, %r33, %r287;
	shl.b32 	%r252, %r1, 5;
	mad.lo.s32 	%r253, %r1, -12, %r14;
	add.s32 	%r254, %r253, %r252;
	st.shared.u32 	[%r254], %r287;
	st.shared.u32 	[%r254+4], %r244;
	st.shared.u32 	[%r254+8], %r245;
	st.shared.u32 	[%r254+12], %r246;
	st.shared.u32 	[%r254+16], %r247;
	st.shared.u32 	[%r254+20], %r248;
	st.shared.u32 	[%r254+24], %r249;
	st.shared.u32 	[%r254+28], %r250;
	st.shared.u32 	[%r254+32], %r251;
	bar.sync 	0;
	cvt.u32.u16 	%r255, %rs1;
	ld.shared.u16 	%r256, [%r22];
	add.s32 	%r257, %r256, %r255;
	cvt.u32.u16 	%r258, %rs2;
	ld.shared.u16 	%r259, [%r23];
	add.s32 	%r260, %r259, %r258;
	cvt.u32.u16 	%r261, %rs3;
	ld.shared.u16 	%r262, [%r24];
	add.s32 	%r263, %r262, %r261;
	cvt.u32.u16 	%r264, %rs4;
	ld.shared.u16 	%r265, [%r25];
	add.s32 	%r266, %r265, %r264;
	bar.sync 	0;
	shl.b32 	%r267, %r257, 2;
	mov.u32 	%r268, _ZZ4sortPjiE12temp_storage;
	add.s32 	%r269, %r268, %r267;
	st.shared.u32 	[%r269], %r283;
	shl.b32 	%r270, %r260, 2;
	add.s32 	%r271, %r268, %r270;
	st.shared.u32 	[%r271], %r282;
	shl.b32 	%r272, %r263, 2;
	add.s32 	%r273, %r268, %r272;
	st.shared.u32 	[%r273], %r281;
	shl.b32 	%r274, %r266, 2;
	add.s32 	%r275, %r268, %r274;
	st.shared.u32 	[%r275], %r280;
	bar.sync 	0;
	ld.shared.v4.u32 	{%r283, %r282, %r281, %r280}, [%r14];
	setp.gt.u32 	%p41, %r285, 27;
	@%p41 bra 	$L__BB1_17;
	add.s32 	%r285, %r285, 4;
	bar.sync 	0;
	bra.uni 	$L__BB1_9;
$L__BB1_17:
	setp.ge.s32 	%p42, %r2, %r49;
	@%p42 bra 	$L__BB1_19;
	st.global.u32 	[%rd1], %r283;
$L__BB1_19:
	setp.ge.s32 	%p43, %r5, %r49;
	@%p43 bra 	$L__BB1_21;
	st.global.u32 	[%rd1+4], %r282;
$L__BB1_21:
	setp.ge.s32 	%p44, %r8, %r49;
	@%p44 bra 	$L__BB1_23;
	st.global.u32 	[%rd1+8], %r281;
$L__BB1_23:
	setp.ge.s32 	%p45, %r11, %r49;
	@%p45 bra 	$L__BB1_25;
	st.global.u32 	[%rd1+12], %r280;
$L__BB1_25:
	ret;

}
	// .globl	_Z6verifyPji
.visible .entry _Z6verifyPji(
	.param .u64 .ptr .align 1 _Z6verifyPji_param_0,
	.param .u32 _Z6verifyPji_param_1
)
{
	.local .align 8 .b8 	__local_depot2[16];
	.reg .b64 	%SP;
	.reg .b64 	%SPL;
	.reg .pred 	%p<4>;
	.reg .b32 	%r<16>;
	.reg .b64 	%rd<10>;

	mov.u64 	%SPL, __local_depot2;
	cvta.local.u64 	%SP, %SPL;
	ld.param.u64 	%rd3, [_Z6verifyPji_param_0];
	ld.param.u32 	%r9, [_Z6verifyPji_param_1];
	mov.u32 	%r10, %tid.x;
	mov.u32 	%r11, %ctaid.x;
	mov.u32 	%r1, %ntid.x;
	mad.lo.s32 	%r15, %r11, %r1, %r10;
	add.s32 	%r3, %r9, -1;
	setp.ge.s32 	%p1, %r15, %r3;
	@%p1 bra 	$L__BB2_5;
	add.u64 	%rd4, %SP, 0;
	add.u64 	%rd1, %SPL, 0;
	mov.u32 	%r12, %nctaid.x;
	mul.lo.s32 	%r4, %r1, %r12;
	cvta.to.global.u64 	%rd2, %rd3;
	mov.u64 	%rd7, $str;
$L__BB2_2:
	mul.wide.s32 	%rd5, %r15, 4;
	add.s64 	%rd6, %rd2, %rd5;
	ld.global.u32 	%r6, [%rd6];
	ld.global.u32 	%r7, [%rd6+4];
	setp.le.u32 	%p2, %r6, %r7;
	@%p2 bra 	$L__BB2_4;
	st.local.v2.u32 	[%rd1], {%r15, %r6};
	st.local.u32 	[%rd1+8], %r7;
	cvta.global.u64 	%rd8, %rd7;
	{ // callseq 0, 0
	.param .b64 param0;
	st.param.b64 	[param0], %rd8;
	.param .b64 param1;
	st.param.b64 	[param1], %rd4;
	.param .b32 retval0;
	call.uni (retval0), 
	vprintf, 
	(
	param0, 
	param1
	);
	ld.param.b32 	%r13, [retval0];
	} // callseq 0
$L__BB2_4:
	add.s32 	%r15, %r15, %r4;
	setp.lt.s32 	%p3, %r15, %r3;
	@%p3 bra 	$L__BB2_2;
$L__BB2_5:
	ret;

}
	// .globl	_ZN3cub18CUB_300001_SM_10006detail11EmptyKernelIvEEvv
.visible .entry _ZN3cub18CUB_300001_SM_10006detail11EmptyKernelIvEEvv()
{


	ret;

}


// ===== COMPILED SASS (sm_100) =====

	.target	sm_100

	.elftype	@"ET_EXEC"


//--------------------- .note.nv.tkinfo           --------------------------
	.section	.note.nv.tkinfo,"",@"SHT_NOTE"
	.sectionflags	@"SHF_NOTE_NV_TKINFO"
	.tkinfo
        /*0018*/ 	.word	0x00000002
        /*0030*/ 	.string	""
        /*0030*/ 	.string	"ptxas"
        /*0030*/ 	.string	"Cuda compilation tools, release 13.0, V13.0.88"
        /*0030*/ 	.string	"Build cuda_13.0.r13.0/compiler.36424714_0"
        /*0030*/ 	.string	"-arch sm_100 -m 64 "



//--------------------- .note.nv.cuinfo           --------------------------
	.section	.note.nv.cuinfo,"",@"SHT_NOTE"
	.sectionflags	@"SHF_NOTE_NV_CUINFO"
        /*0018*/ 	.short	0x0002
        /*001a*/ 	.short	0x0064
        /*001c*/ 	.short	0x0082
	.zero		2


//--------------------- .nv.info                  --------------------------
	.section	.nv.info,"",@"SHT_CUDA_INFO"
	.align	4


	//----- nvinfo : EIATTR_REGCOUNT
	.align		4
        /*0000*/ 	.byte	0x04, 0x2f
        /*0002*/ 	.short	(.L_51 - .L_50)
	.align		4
.L_50:
        /*0004*/ 	.word	index@(_Z18randomUnsignedIntsPji)
        /*0008*/ 	.word	0x0000001f


	//----- nvinfo : EIATTR_FRAME_SIZE
	.align		4
.L_51:
        /*000c*/ 	.byte	0x04, 0x11
        /*000e*/ 	.short	(.L_53 - .L_52)
	.align		4
.L_52:
        /*0010*/ 	.word	index@(_Z18randomUnsignedIntsPji)
        /*0014*/ 	.word	0x00000030


	//----- nvinfo : EIATTR_REGCOUNT
	.align		4
.L_53:
        /*0018*/ 	.byte	0x04, 0x2f
        /*001a*/ 	.short	(.L_55 - .L_54)
	.align		4
.L_54:
        /*001c*/ 	.word	index@(_Z4sortPji)
        /*0020*/ 	.word	0x00000030


	//----- nvinfo : EIATTR_FRAME_SIZE
	.align		4
.L_55:
        /*0024*/ 	.byte	0x04, 0x11
        /*0026*/ 	.short	(.L_57 - .L_56)
	.align		4
.L_56:
        /*0028*/ 	.word	index@(_Z4sortPji)
        /*002c*/ 	.word	0x00000000


	//----- nvinfo : EIATTR_REGCOUNT
	.align		4
.L_57:
        /*0030*/ 	.byte	0x04, 0x2f
        /*0032*/ 	.short	(.L_59 - .L_58)
	.align		4
.L_58:
        /*0034*/ 	.word	index@(_Z6verifyPji)
        /*0038*/ 	.word	0x00000018


	//----- nvinfo : EIATTR_FRAME_SIZE
	.align		4
.L_59:
        /*003c*/ 	.byte	0x04, 0x11
        /*003e*/ 	.short	(.L_61 - .L_60)
	.align		4
.L_60:
        /*0040*/ 	.word	index@(_Z6verifyPji)
        /*0044*/ 	.word	0x00000010


	//----- nvinfo : EIATTR_REGCOUNT
	.align		4
.L_61:
        /*0048*/ 	.byte	0x04, 0x2f
        /*004a*/ 	.short	(.L_63 - .L_62)
	.align		4
.L_62:
        /*004c*/ 	.word	index@(_ZN3cub18CUB_300001_SM_10006detail11EmptyKernelIvEEvv)
        /*0050*/ 	.word	0x00000004


	//----- nvinfo : EIATTR_FRAME_SIZE
	.align		4
.L_63:
        /*0054*/ 	.byte	0x04, 0x11
        /*0056*/ 	.short	(.L_65 - .L_64)
	.align		4
.L_64:
        /*0058*/ 	.word	index@(_ZN3cub18CUB_300001_SM_10006detail11EmptyKernelIvEEvv)
        /*005c*/ 	.word	0x00000000


	//----- nvinfo : EIATTR_MIN_STACK_SIZE
	.align		4
.L_65:
        /*0060*/ 	.byte	0x04, 0x12
        /*0062*/ 	.short	(.L_67 - .L_66)
	.align		4
.L_66:
        /*0064*/ 	.word	index@(_ZN3cub18CUB_300001_SM_10006detail11EmptyKernelIvEEvv)
        /*0068*/ 	.word	0x00000000


	//----- nvinfo : EIATTR_MIN_STACK_SIZE
	.align		4
.L_67:
        /*006c*/ 	.byte	0x04, 0x12
        /*006e*/ 	.short	(.L_69 - .L_68)
	.align		4
.L_68:
        /*0070*/ 	.word	index@(_Z6verifyPji)
        /*0074*/ 	.word	0x00000010


	//----- nvinfo : EIATTR_MIN_STACK_SIZE
	.align		4
.L_69:
        /*0078*/ 	.byte	0x04, 0x12
        /*007a*/ 	.short	(.L_71 - .L_70)
	.align		4
.L_70:
        /*007c*/ 	.word	index@(_Z4sortPji)
        /*0080*/ 	.word	0x00000000


	//----- nvinfo : EIATTR_MIN_STACK_SIZE
	.align		4
.L_71:
        /*0084*/ 	.byte	0x04, 0x12
        /*0086*/ 	.short	(.L_73 - .L_72)
	.align		4
.L_72:
        /*0088*/ 	.word	index@(_Z18randomUnsignedIntsPji)
        /*008c*/ 	.word	0x00000030
.L_73:


//--------------------- .nv.compat                --------------------------
	.section	.nv.compat,"",@"SHT_CUDA_COMPAT_INFO"
	.align	4
        /*0000*/ 	.byte	0x02, 0x09, 0x00, 0x00, 0x02, 0x02, 0x01, 0x00, 0x02, 0x05, 0x05, 0x00, 0x03, 0x07, 0x01, 0x01
        /*0010*/ 	.byte	0x02, 0x03, 0x00, 0x00, 0x02, 0x06, 0x01, 0x00, 0x04, 0x0b, 0x08, 0x00, 0x09, 0x00, 0x00, 0x00
        /*0020*/ 	.byte	0x00, 0x00, 0x00, 0x00


//--------------------- .nv.info._ZN3cub18CUB_300001_SM_10006detail11EmptyKernelIvEEvv --------------------------
	.section	.nv.info._ZN3cub18CUB_300001_SM_10006detail11EmptyKernelIvEEvv,"",@"SHT_CUDA_INFO"
	.sectionflags	@""
	.align	4


	//----- nvinfo : EIATTR_CUDA_API_VERSION
	.align		4
        /*0000*/ 	.byte	0x04, 0x37
        /*0002*/ 	.short	(.L_75 - .L_74)
.L_74:
        /*0004*/ 	.word	0x00000082


	//----- nvinfo : EIATTR_SPARSE_MMA_MASK
	.align		4
.L_75:
        /*0008*/ 	.byte	0x03, 0x50
        /*000a*/ 	.short	0x0000


	//----- nvinfo : EIATTR_MAXREG_COUNT
	.align		4
        /*000c*/ 	.byte	0x03, 0x1b
        /*000e*/ 	.short	0x00ff


	//----- nvinfo : EIATTR_MERCURY_ISA_VERSION
	.align		4
        /*0010*/ 	.byte	0x03, 0x5f
        /*0012*/ 	.short	0x0101


	//----- nvinfo : EIATTR_VRC_CTA_INIT_COUNT
	.align		4
        /*0014*/ 	.byte	0x02, 0x4a
	.zero		1
	.zero		1


	//----- nvinfo : EIATTR_EXIT_INSTR_OFFSETS
	.align		4
        /*0018*/ 	.byte	0x04, 0x1c
        /*001a*/ 	.short	(.L_77 - .L_76)


	//   ....[0]....
.L_76:
        /*001c*/ 	.word	0x00000010


	//----- nvinfo : EIATTR_SW_WAR
	.align		4
.L_77:
        /*0020*/ 	.byte	0x04, 0x36
        /*0022*/ 	.short	(.L_79 - .L_78)
.L_78:
        /*0024*/ 	.word	0x00000008
.L_79:


//--------------------- .nv.info._Z6verifyPji     --------------------------
	.section	.nv.info._Z6verifyPji,"",@"SHT_CUDA_INFO"
	.sectionflags	@""
	.align	4


	//----- nvinfo : EIATTR_CUDA_API_VERSION
	.align		4
        /*0000*/ 	.byte	0x04, 0x37
        /*0002*/ 	.short	(.L_81 - .L_80)
.L_80:
        /*0004*/ 	.word	0x00000082


	//----- nvinfo : EIATTR_KPARAM_INFO
	.align		4
.L_81:
        /*0008*/ 	.byte	0x04, 0x17
        /*000a*/ 	.short	(.L_83 - .L_82)
.L_82:
        /*000c*/ 	.word	0x00000000
        /*0010*/ 	.short	0x0001
        /*0012*/ 	.short	0x0008
        /*0014*/ 	.byte	0x00, 0xf0, 0x11, 0x00


	//----- nvinfo : EIATTR_KPARAM_INFO
	.align		4
.L_83:
        /*0018*/ 	.byte	0x04, 0x17
        /*001a*/ 	.short	(.L_85 - .L_84)
.L_84:
        /*001c*/ 	.word	0x00000000
        /*0020*/ 	.short	0x0000
        /*0022*/ 	.short	0x0000
        /*0024*/ 	.byte	0x00, 0xf5, 0x21, 0x00


	//----- nvinfo : EIATTR_SPARSE_MMA_MASK
	.align		4
.L_85:
        /*0028*/ 	.byte	0x03, 0x50
        /*002a*/ 	.short	0x0000


	//----- nvinfo : EIATTR_MAXREG_COUNT
	.align		4
        /*002c*/ 	.byte	0x03, 0x1b
        /*002e*/ 	.short	0x00ff


	//----- nvinfo : EIATTR_EXTERNS
	.align		4
        /*0030*/ 	.byte	0x04, 0x0f
        /*0032*/ 	.short	(.L_87 - .L_86)


	//   ....[0]....
	.align		4
.L_86:
        /*0034*/ 	.word	index@(vprintf)


	//----- nvinfo : EIATTR_MERCURY_ISA_VERSION
	.align		4
.L_87:
        /*0038*/ 	.byte	0x03, 0x5f
        /*003a*/ 	.short	0x0101


	//----- nvinfo : EIATTR_VRC_CTA_INIT_COUNT
	.align		4
        /*003c*/ 	.byte	0x02, 0x4a
	.zero		1
	.zero		1


	//----- nvinfo : EIATTR_SYSCALL_OFFSETS
	.align		4
        /*0040*/ 	.byte	0x04, 0x46
        /*0042*/ 	.short	(.L_89 - .L_88)


	//   ....[0]....
.L_88:
        /*0044*/ 	.word	0x00000220


	//----- nvinfo : EIATTR_EXIT_INSTR_OFFSETS
	.align		4
.L_89:
        /*0048*/ 	.byte	0x04, 0x1c
        /*004a*/ 	.short	(.L_91 - .L_90)


	//   ....[0]....
.L_90:
        /*004c*/ 	.word	0x000000d0


	//   ....[1]....
        /*0050*/ 	.word	0x00000270


	//----- nvinfo : EIATTR_CRS_STACK_SIZE
	.align		4
.L_91:
        /*0054*/ 	.byte	0x04, 0x1e
        /*0056*/ 	.short	(.L_93 - .L_92)
.L_92:
        /*0058*/ 	.word	0x00000000


	//----- nvinfo : EIATTR_CBANK_PARAM_SIZE
	.align		4
.L_93:
        /*005c*/ 	.byte	0x03, 0x19
        /*005e*/ 	.short	0x000c


	//----- nvinfo : EIATTR_PARAM_CBANK
	.align		4
        /*0060*/ 	.byte	0x04, 0x0a
        /*0062*/ 	.short	(.L_95 - .L_94)
	.align		4
.L_94:
        /*0064*/ 	.word	index@(.nv.constant0._Z6verifyPji)
        /*0068*/ 	.short	0x0380
        /*006a*/ 	.short	0x000c


	//----- nvinfo : EIATTR_SW_WAR
	.align		4
.L_95:
        /*006c*/ 	.byte	0x04, 0x36
        /*006e*/ 	.short	(.L_97 - .L_96)
.L_96:
        /*0070*/ 	.word	0x00000008
.L_97:


//--------------------- .nv.info._Z4sortPji       --------------------------
	.section	.nv.info._Z4sortPji,"",@"SHT_CUDA_INFO"
	.sectionflags	@""
	.align	4


	//----- nvinfo : EIATTR_CUDA_API_VERSION
	.align		4
        /*0000*/ 	.byte	0x04, 0x37
        /*0002*/ 	.short	(.L_99 - .L_98)
.L_98:
        /*0004*/ 	.word	0x00000082


	//----- nvinfo : EIATTR_KPARAM_INFO
	.align		4
.L_99:
        /*0008*/ 	.byte	0x04, 0x17
        /*000a*/ 	.short	(.L_101 - .L_100)
.L_100:
        /*000c*/ 	.word	0x00000000
        /*0010*/ 	.short	0x0001
        /*0012*/ 	.short	0x0008
        /*0014*/ 	.byte	0x00, 0xf0, 0x11, 0x00


	//----- nvinfo : EIATTR_KPARAM_INFO
	.align		4
.L_101:
        /*0018*/ 	.byte	0x04, 0x17
        /*001a*/ 	.short	(.L_103 - .L_102)
.L_102:
        /*001c*/ 	.word	0x00000000
        /*0020*/ 	.short	0x0000
        /*0022*/ 	.short	0x0000
        /*0024*/ 	.byte	0x00, 0xf5, 0x21, 0x00


	//----- nvinfo : EIATTR_SPARSE_MMA_MASK
	.align		4
.L_103:
        /*0028*/ 	.byte	0x03, 0x50
        /*002a*/ 	.short	0x0000


	//----- nvinfo : EIATTR_MAXREG_COUNT
	.align		4
        /*002c*/ 	.byte	0x03, 0x1b
        /*002e*/ 	.short	0x00ff


	//----- nvinfo : EIATTR_NUM_BARRIERS
	.align		4
        /*0030*/ 	.byte	0x02, 0x4c
        /*0032*/ 	.byte	0x01
	.zero		1


	//----- nvinfo : EIATTR_MERCURY_ISA_VERSION
	.align		4
        /*0034*/ 	.byte	0x03, 0x5f
        /*0036*/ 	.short	0x0101


	//----- nvinfo : EIATTR_COOP_GROUP_MASK_REGIDS
	.align		4
        /*0038*/ 	.byte	0x04, 0x29
        /*003a*/ 	.short	(.L_105 - .L_104)


	//   ....[0]....
.L_104:
        /*003c*/ 	.word	0xffffffff


	//   ....[1]....
        /*0040*/ 	.word	0xffffffff


	//   ....[2]....
        /*0044*/ 	.word	0xffffffff


	//   ....[3]....
        /*0048*/ 	.word	0xffffffff


	//   ....[4]....
        /*004c*/ 	.word	0xffffffff


	//----- nvinfo : EIATTR_COOP_GROUP_INSTR_OFFSETS
	.align		4
.L_105:
        /*0050*/ 	.byte	0x04, 0x28
        /*0052*/ 	.short	(.L_107 - .L_106)


	//   ....[0]....
.L_106:
        /*0054*/ 	.word	0x000006c0


	//   ....[1]....
        /*0058*/ 	.word	0x000006e0


	//   ....[2]....
        /*005c*/ 	.word	0x00000700


	//   ....[3]....
        /*0060*/ 	.word	0x00000720


	//   ....[4]....
        /*0064*/ 	.word	0x00000740


	//----- nvinfo : EIATTR_VRC_CTA_INIT_COUNT
	.align		4
.L_107:
        /*0068*/ 	.byte	0x02, 0x4a
	.zero		1
	.zero		1


	//----- nvinfo : EIATTR_EXIT_INSTR_OFFSETS
	.align		4
        /*006c*/ 	.byte	0x04, 0x1c
        /*006e*/ 	.short	(.L_109 - .L_108)


	//   ....[0]....
.L_108:
        /*0070*/ 	.word	0x000011c0


	//   ....[1]....
        /*0074*/ 	.word	0x000011e0


	//----- nvinfo : EIATTR_CBANK_PARAM_SIZE
	.align		4
.L_109:
        /*0078*/ 	.byte	0x03, 0x19
        /*007a*/ 	.short	0x000c


	//----- nvinfo : EIATTR_PARAM_CBANK
	.align		4
        /*007c*/ 	.byte	0x04, 0x0a
        /*007e*/ 	.short	(.L_111 - .L_110)
	.align		4
.L_110:
        /*0080*/ 	.word	index@(.nv.constant0._Z4sortPji)
        /*0084*/ 	.short	0x0380
        /*0086*/ 	.short	0x000c


	//----- nvinfo : EIATTR_SW_WAR
	.align		4
.L_111:
        /*0088*/ 	.byte	0x04, 0x36
        /*008a*/ 	.short	(.L_113 - .L_112)
.L_112:
        /*008c*/ 	.word	0x00000008
.L_113:


//--------------------- .nv.info._Z18randomUnsignedIntsPji --------------------------
	.section	.nv.info._Z18randomUnsignedIntsPji,"",@"SHT_CUDA_INFO"
	.sectionflags	@""
	.align	4


	//----- nvinfo : EIATTR_CUDA_API_VERSION
	.align		4
        /*0000*/ 	.byte	0x04, 0x37
        /*0002*/ 	.short	(.L_115 - .L_114)
.L_114:
        /*0004*/ 	.word	0x00000082


	//----- nvinfo : EIATTR_KPARAM_INFO
	.align		4
.L_115:
        /*0008*/ 	.byte	0x04, 0x17
        /*000a*/ 	.short	(.L_117 - .L_116)
.L_116:
        /*000c*/ 	.word	0x00000000
        /*0010*/ 	.short	0x0001
        /*0012*/ 	.short	0x0008
        /*0014*/ 	.byte	0x00, 0xf0, 0x11, 0x00


	//----- nvinfo : EIATTR_KPARAM_INFO
	.align		4
.L_117:
        /*0018*/ 	.byte	0x04, 0x17
        /*001a*/ 	.short	(.L_119 - .L_118)
.L_118:
        /*001c*/ 	.word	0x00000000
        /*0020*/ 	.short	0x0000
        /*0022*/ 	.short	0x0000
        /*0024*/ 	.byte	0x00, 0xf5, 0x21, 0x00


	//----- nvinfo : EIATTR_SPARSE_MMA_MASK
	.align		4
.L_119:
        /*0028*/ 	.byte	0x03, 0x50
        /*002a*/ 	.short	0x0000


	//----- nvinfo : EIATTR_MAXREG_COUNT
	.align		4
        /*002c*/ 	.byte	0x03, 0x1b
        /*002e*/ 	.short	0x00ff


	//----- nvinfo : EIATTR_MERCURY_ISA_VERSION
	.align		4
        /*0030*/ 	.byte	0x03, 0x5f
        /*0032*/ 	.short	0x0101


	//----- nvinfo : EIATTR_VRC_CTA_INIT_COUNT
	.align		4
        /*0034*/ 	.byte	0x02, 0x4a
	.zero		1
	.zero		1


	//----- nvinfo : EIATTR_EXIT_INSTR_OFFSETS
	.align		4
        /*0038*/ 	.byte	0x04, 0x1c
        /*003a*/ 	.short	(.L_121 - .L_120)


	//   ....[0]....
.L_120:
        /*003c*/ 	.word	0x00004b90


	//   ....[1]....
        /*0040*/ 	.word	0x00004c80


	//----- nvinfo : EIATTR_CRS_STACK_SIZE
	.align		4
.L_121:
        /*0044*/ 	.byte	0x04, 0x1e
        /*0046*/ 	.short	(.L_123 - .L_122)
.L_122:
        /*0048*/ 	.word	0x00000000


	//----- nvinfo : EIATTR_CBANK_PARAM_SIZE
	.align		4
.L_123:
        /*004c*/ 	.byte	0x03, 0x19
        /*004e*/ 	.short	0x000c


	//----- nvinfo : EIATTR_PARAM_CBANK
	.align		4
        /*0050*/ 	.byte	0x04, 0x0a
        /*0052*/ 	.short	(.L_125 - .L_124)
	.align		4
.L_124:
        /*0054*/ 	.word	index@(.nv.constant0._Z18randomUnsignedIntsPji)
        /*0058*/ 	.short	0x0380
        /*005a*/ 	.short	0x000c


	//----- nvinfo : EIATTR_SW_WAR
	.align		4
.L_125:
        /*005c*/ 	.byte	0x04, 0x36
        /*005e*/ 	.short	(.L_127 - .L_126)
.L_126:
        /*0060*/ 	.word	0x00000008
.L_127:


//--------------------- .nv.callgraph             --------------------------
	.section	.nv.callgraph,"",@"SHT_CUDA_CALLGRAPH"
	.align	4
	.sectionentsize	8
	.align		4
        /*0000*/ 	.word	0x00000000
	.align		4
        /*0004*/ 	.word	0xffffffff
	.align		4
        /*0008*/ 	.word	index@(_Z6verifyPji)
	.align		4
        /*000c*/ 	.word	index@(vprintf)
	.align		4
        /*0010*/ 	.word	0x00000000
	.align		4
        /*0014*/ 	.word	0xfffffffe
	.align		4
        /*0018*/ 	.word	0x00000000
	.align		4
        /*001c*/ 	.word	0xfffffffd
	.align		4
        /*0020*/ 	.word	0x00000000
	.align		4
        /*0024*/ 	.word	0xfffffffc


//--------------------- .nv.constant4             --------------------------
	.section	.nv.constant4,"a",@progbits
	.align	8
	.align		8
.nv.constant4:
        /*0000*/ 	.dword	precalc_xorwow_matrix
	.align		8
        /*0008*/ 	.dword	precalc_xorwow_offset_matrix
	.align		8
        /*0010*/ 	.dword	mrg32k3aM1
	.align		8
        /*0018*/ 	.dword	mrg32k3aM2
	.align		8
        /*0020*/ 	.dword	mrg32k3aM1SubSeq
	.align		8
        /*0028*/ 	.dword	mrg32k3aM2SubSeq
	.align		8
        /*0030*/ 	.dword	mrg32k3aM1Seq
	.align		8
        /*0038*/ 	.dword	mrg32k3aM2Seq
	.align		8
        /*0040*/ 	.dword	_ZN34_INTERNAL_7f73a9d5_4_k_cu_4708c62b4cuda3std3__45__cpo5beginE
	.align		8
        /*0048*/ 	.dword	_ZN34_INTERNAL_7f73a9d5_4_k_cu_4708c62b4cuda3std3__45__cpo3endE
	.align		8
        /*0050*/ 	.dword	_ZN34_INTERNAL_7f73a9d5_4_k_cu_4708c62b4cuda3std3__45__cpo6cbeginE
	.align		8
        /*0058*/ 	.dword	_ZN34_INTERNAL_7f73a9d5_4_k_cu_4708c62b4cuda3std3__45__cpo4cendE
	.align		8
        /*0060*/ 	.dword	_ZN34_INTERNAL_7f73a9d5_4_k_cu_4708c62b4cuda3std3__45__cpo6rbeginE
	.align		8
        /*0068*/ 	.dword	_ZN34_INTERNAL_7f73a9d5_4_k_cu_4708c62b4cuda3std3__45__cpo4rendE
	.align		8
        /*0070*/ 	.dword	_ZN34_INTERNAL_7f73a9d5_4_k_cu_4708c62b4cuda3std3__45__cpo7crbeginE
	.align		8
        /*0078*/ 	.dword	_ZN34_INTERNAL_7f73a9d5_4_k_cu_4708c62b4cuda3std3__45__cpo5crendE
	.align		8
        /*0080*/ 	.dword	_ZN34_INTERNAL_7f73a9d5_4_k_cu_4708c62b4cuda3std3__436_GLOBAL__N__7f73a9d5_4_k_cu_4708c62b6ignoreE
	.align		8
        /*0088*/ 	.dword	_ZN34_INTERNAL_7f73a9d5_4_k_cu_4708c62b4cuda3std3__419piecewise_constructE
	.align		8
        /*0090*/ 	.dword	_ZN34_INTERNAL_7f73a9d5_4_k_cu_4708c62b4cuda3std3__48in_placeE
	.align		8
        /*0098*/ 	.dword	_ZN34_INTERNAL_7f73a9d5_4_k_cu_4708c62b4cuda3std3__420unreachable_sentinelE
	.align		8
        /*00a0*/ 	.dword	_ZN34_INTERNAL_7f73a9d5_4_k_cu_4708c62b4cuda3std3__47nulloptE
	.align		8
        /*00a8*/ 	.dword	_ZN34_INTERNAL_7f73a9d5_4_k_cu_4708c62b4cuda3std3__48unexpectE
	.align		8
        /*00b0*/ 	.dword	_ZN34_INTERNAL_7f73a9d5_4_k_cu_4708c62b4cuda3std6ranges3__45__cpo4swapE
	.align		8
        /*00b8*/ 	.dword	_ZN34_INTERNAL_7f73a9d5_4_k_cu_4708c62b4cuda3std6ranges3__45__cpo9iter_moveE
	.align		8
        /*00c0*/ 	.dword	_ZN34_INTERNAL_7f73a9d5_4_k_cu_4708c62b4cuda3std6ranges3__45__cpo5beginE
	.align		8
        /*00c8*/ 	.dword	_ZN34_INTERNAL_7f73a9d5_4_k_cu_4708c62b4cuda3std6ranges3__45__cpo3endE
	.align		8
        /*00d0*/ 	.dword	_ZN34_INTERNAL_7f73a9d5_4_k_cu_4708c62b4cuda3std6ranges3__45__cpo6cbeginE
	.align		8
        /*00d8*/ 	.dword	_ZN34_INTERNAL_7f73a9d5_4_k_cu_4708c62b4cuda3std6ranges3__45__cpo4cendE
	.align		8
        /*00e0*/ 	.dword	_ZN34_INTERNAL_7f73a9d5_4_k_cu_4708c62b4cuda3std6ranges3__45__cpo7advanceE
	.align		8
        /*00e8*/ 	.dword	_ZN34_INTERNAL_7f73a9d5_4_k_cu_4708c62b4cuda3std6ranges3__45__cpo9iter_swapE
	.align		8
        /*00f0*/ 	.dword	_ZN34_INTERNAL_7f73a9d5_4_k_cu_4708c62b4cuda3std6ranges3__45__cpo4nextE
	.align		8
        /*00f8*/ 	.dword	_ZN34_INTERNAL_7f73a9d5_4_k_cu_4708c62b4cuda3std6ranges3__45__cpo4prevE
	.align		8
        /*0100*/ 	.dword	_ZN34_INTERNAL_7f73a9d5_4_k_cu_4708c62b4cuda3std6ranges3__45__cpo4dataE
	.align		8
        /*0108*/ 	.dword	_ZN34_INTERNAL_7f73a9d5_4_k_cu_4708c62b4cuda3std6ranges3__45__cpo5cdataE
	.align		8
        /*0110*/ 	.dword	_ZN34_INTERNAL_7f73a9d5_4_k_cu_4708c62b4cuda3std6ranges3__45__cpo4sizeE
	.align		8
        /*0118*/ 	.dword	_ZN34_INTERNAL_7f73a9d5_4_k_cu_4708c62b4cuda3std6ranges3__45__cpo5ssizeE
	.align		8
        /*0120*/ 	.dword	_ZN34_INTERNAL_7f73a9d5_4_k_cu_4708c62b4cuda3std6ranges3__45__cpo8distanceE
	.align		8
        /*0128*/ 	.dword	_ZN34_INTERNAL_7f73a9d5_4_k_cu_4708c62b6thrust24THRUST_300001_SM_1000_NS6system6detail10sequential3seqE
	.align		8
        /*0130*/ 	.dword	_ZN34_INTERNAL_7f73a9d5_4_k_cu_4708c62b6thrust24THRUST_300001_SM_1000_NS12placeholders2_1E
	.align		8
        /*0138*/ 	.dword	_ZN34_INTERNAL_7f73a9d5_4_k_cu_4708c62b6thrust24THRUST_300001_SM_1000_NS12placeholders2_2E
	.align		8
        /*0140*/ 	.dword	_ZN34_INTERNAL_7f73a9d5_4_k_cu_4708c62b6thrust24THRUST_300001_SM_1000_NS12placeholders2_3E
	.align		8
        /*0148*/ 	.dword	_ZN34_INTERNAL_7f73a9d5_4_k_cu_4708c62b6thrust24THRUST_300001_SM_1000_NS12placeholders2_4E
	.align		8
        /*0150*/ 	.dword	_ZN34_INTERNAL_7f73a9d5_4_k_cu_4708c62b6thrust24THRUST_300001_SM_1000_NS12placeholders2_5E
	.align		8
        /*0158*/ 	.dword	_ZN34_INTERNAL_7f73a9d5_4_k_cu_4708c62b6thrust24THRUST_300001_SM_1000_NS12placeholders2_6E
	.align		8
        /*0160*/ 	.dword	_ZN34_INTERNAL_7f73a9d5_4_k_cu_4708c62b6thrust24THRUST_300001_SM_1000_NS12placeholders2_7E
	.align		8
        /*0168*/ 	.dword	_ZN34_INTERNAL_7f73a9d5_4_k_cu_4708c62b6thrust24THRUST_300001_SM_1000_NS12placeholders2_8E
	.align		8
        /*0170*/ 	.dword	_ZN34_INTERNAL_7f73a9d5_4_k_cu_4708c62b6thrust24THRUST_300001_SM_1000_NS12placeholders2_9E
	.align		8
        /*0178*/ 	.dword	_ZN34_INTERNAL_7f73a9d5_4_k_cu_4708c62b6thrust24THRUST_300001_SM_1000_NS12placeholders3_10E
	.align		8
        /*0180*/ 	.dword	$str
	.align		8
        /*0188*/ 	.dword	vprintf


//--------------------- .nv.constant3             --------------------------
	.section	.nv.constant3,"a",@progbits
	.align	8
.nv.constant3:
	.type		__cr_lgamma_table,@object
	.size		__cr_lgamma_table,(.L_8 - __cr_lgamma_table)
__cr_lgamma_table:
        /*0000*/ 	.byte	0x00, 0x00, 0x00, 0x00, 0x00, 0x00, 0x00, 0x00, 0x00, 0x00, 0x00, 0x00, 0x00, 0x00, 0x00, 0x00
        /*0010*/ 	.byte	0xef, 0x39, 0xfa, 0xfe, 0x42, 0x2e, 0xe6, 0x3f, 0x02, 0x20, 0x2a, 0xfa, 0x0b, 0xab, 0xfc, 0x3f
        /*0020*/ 	.byte	0xf9, 0x2c, 0x92, 0x7c, 0xa7, 0x6c, 0x09, 0x40, 0xc9, 0x79, 0x44, 0x3c, 0x64, 0x26, 0x13, 0x40
        /*0030*/ 	.byte	0xca, 0x01, 0xcf, 0x3a, 0x27, 0x51, 0x1a, 0x40, 0x30, 0xcc, 0x2d, 0xf3, 0xe1, 0x0c, 0x21, 0x40
        /*0040*/ 	.byte	0x0d, 0xb7, 0xfc, 0x82, 0x8e, 0x35, 0x25, 0x40
.L_8:


//--------------------- .text._ZN3cub18CUB_300001_SM_10006detail11EmptyKernelIvEEvv --------------------------
	.section	.text._ZN3cub18CUB_300001_SM_10006detail11EmptyKernelIvEEvv,"ax",@progbits
	.align	128
        .global         _ZN3cub18CUB_300001_SM_10006detail11EmptyKernelIvEEvv
        .type           _ZN3cub18CUB_300001_SM_10006detail11EmptyKernelIvEEvv,@function
        .size           _ZN3cub18CUB_300001_SM_10006detail11EmptyKernelIvEEvv,(.L_x_28 - _ZN3cub18CUB_300001_SM_10006detail11EmptyKernelIvEEvv)
        .other          _ZN3cub18CUB_300001_SM_10006detail11EmptyKernelIvEEvv,@"STO_CUDA_ENTRY STV_DEFAULT"
_ZN3cub18CUB_300001_SM_10006detail11EmptyKernelIvEEvv:
.text._ZN3cub18CUB_300001_SM_10006detail11EmptyKernelIvEEvv:
[----:B------:R-:W-:Y:S01]  /*0000*/  LDC R1, c[0x0][0x37c] ;  /* 0x0000df00ff017b82 */ /* 0x000fe20000000800 */
[----:B------:R-:W-:Y:S05]  /*0010*/  EXIT ;  /* 0x000000000000794d */ /* 0x000fea0003800000 */
.L_x_0:
[----:B------:R-:W-:-:S00]  /*0020*/  BRA `(.L_x_0) ;  /* 0xfffffffc00fc7947 */ /* 0x000fc0000383ffff */
[----:B------:R-:W-:-:S00]  /*0030*/  NOP ;  /* 0x0000000000007918 */ /* 0x000fc00000000000 */
        /* <DEDUP_REMOVED lines=12> */
.L_x_28:


//--------------------- .text._Z6verifyPji        --------------------------
	.section	.text._Z6verifyPji,"ax",@progbits
	.align	128
        .global         _Z6verifyPji
        .type           _Z6verifyPji,@function
        .size           _Z6verifyPji,(.L_x_29 - _Z6verifyPji)
        .other          _Z6verifyPji,@"STO_CUDA_ENTRY STV_DEFAULT"
_Z6verifyPji:
.text._Z6verifyPji:
[----:B------:R-:W0:Y:S01]  /*0000*/  LDC R1, c[0x0][0x37c] ;  /* 0x0000df00ff017b82 */ /* 0x000e220000000800 */
[----:B------:R-:W1:Y:S01]  /*0010*/  S2R R2, SR_TID.X ;  /* 0x0000000000027919 */ /* 0x000e620000002100 */
[----:B------:R-:W2:Y:S06]  /*0020*/  LDCU UR5, c[0x0][0x2fc] ;  /* 0x00005f80ff0577ac */ /* 0x000eac0008000800 */
[----:B------:R-:W1:Y:S01]  /*0030*/  S2UR UR6, SR_CTAID.X ;  /* 0x00000000000679c3 */ /* 0x000e620000002500 */
[----:B0-----:R-:W-:Y:S01]  /*0040*/  VIADD R1, R1, 0xfffffff0 ;  /* 0xfffffff001017836 */ /* 0x001fe20000000000 */
[----:B------:R-:W0:Y:S01]  /*0050*/  LDCU UR38, c[0x0][0x388] ;  /* 0x00007100ff2677ac */ /* 0x000e220008000800 */
[----:B------:R-:W3:Y:S05]  /*0060*/  LDCU UR4, c[0x0][0x2f8] ;  /* 0x00005f00ff0477ac */ /* 0x000eea0008000800 */
[----:B------:R-:W1:Y:S01]  /*0070*/  LDC R19, c[0x0][0x360] ;  /* 0x0000d800ff137b82 */ /* 0x000e620000000800 */
[----:B0-----:R-:W-:Y:S01]  /*0080*/  UIADD3 UR38, UPT, UPT, UR38, -0x1, URZ ;  /* 0xffffffff26267890 */ /* 0x001fe2000fffe0ff */
[----:B---3--:R-:W-:-:S05]  /*0090*/  IADD3 R16, P1, PT, R1, UR4, RZ ;  /* 0x0000000401107c10 */ /* 0x008fca000ff3e0ff */
[----:B--2---:R-:W-:Y:S02]  /*00a0*/  IMAD.X R17, RZ, RZ, UR5, P1 ;  /* 0x00000005ff117e24 */ /* 0x004fe400088e06ff */
[----:B-1----:R-:W-:-:S05]  /*00b0*/  IMAD R2, R19, UR6, R2 ;  /* 0x0000000613027c24 */ /* 0x002fca000f8e0202 */
[----:B------:R-:W-:-:S13]  /*00c0*/  ISETP.GE.AND P0, PT, R2, UR38, PT ;  /* 0x0000002602007c0c */ /* 0x000fda000bf06270 */
[----:B------:R-:W-:Y:S05]  /*00d0*/  @P0 EXIT ;  /* 0x000000000000094d */ /* 0x000fea0003800000 */
[----:B------:R-:W0:Y:S01]  /*00e0*/  LDCU UR4, c[0x0][0x370] ;  /* 0x00006e00ff0477ac */ /* 0x000e220008000800 */
[----:B------:R-:W1:Y:S01]  /*00f0*/  LDCU.64 UR36, c[0x0][0x358] ;  /* 0x00006b00ff2477ac */ /* 0x000e620008000a00 */
[----:B0-----:R-:W-:-:S07]  /*0100*/  IMAD R19, R19, UR4, RZ ;  /* 0x0000000413137c24 */ /* 0x001fce000f8e02ff */
.L_x_3:
[----:B------:R-:W0:Y:S02]  /*0110*/  LDC.64 R4, c[0x0][0x380] ;  /* 0x0000e000ff047b82 */ /* 0x000e240000000a00 */
[----:B0-----:R-:W-:-:S05]  /*0120*/  IMAD.WIDE R4, R2, 0x4, R4 ;  /* 0x0000000402047825 */ /* 0x001fca00078e0204 */
[----:B-1----:R-:W2:Y:S04]  /*0130*/  LDG.E R10, desc[UR36][R4.64+0x4] ;  /* 0x00000424040a7981 */ /* 0x002ea8000c1e1900 */
[----:B------:R-:W2:Y:S01]  /*0140*/  LDG.E R3, desc[UR36][R4.64] ;  /* 0x0000002404037981 */ /* 0x000ea2000c1e1900 */
[----:B------:R-:W-:Y:S01]  /*0150*/  BSSY.RECONVERGENT B6, `(.L_x_1) ;  /* 0x000000e000067945 */ /* 0x000fe20003800200 */
[----:B--2---:R-:W-:-:S13]  /*0160*/  ISETP.GT.U32.AND P0, PT, R3, R10, PT ;  /* 0x0000000a0300720c */ /* 0x004fda0003f04070 */
[----:B------:R-:W-:Y:S05]  /*0170*/  @!P0 BRA `(.L_x_2) ;  /* 0x00000000002c8947 */ /* 0x000fea0003800000 */
[----:B------:R-:W-:Y:S01]  /*0180*/  MOV R0, 0x188 ;  /* 0x0000018800007802 */ /* 0x000fe20000000f00 */
[----:B------:R0:W-:Y:S01]  /*0190*/  STL.64 [R1], R2 ;  /* 0x0000000201007387 */ /* 0x0001e20000100a00 */
[----:B------:R-:W1:Y:S01]  /*01a0*/  LDCU.64 UR4, c[0x4][0x180] ;  /* 0x01003000ff0477ac */ /* 0x000e620008000a00 */
[----:B------:R-:W-:Y:S01]  /*01b0*/  MOV R6, R16 ;  /* 0x0000001000067202 */ /* 0x000fe20000000f00 */
[----:B------:R0:W2:Y:S01]  /*01c0*/  LDC.64 R8, c[0x4][R0] ;  /* 0x0100000000087b82 */ /* 0x0000a20000000a00 */
[----:B------:R0:W-:Y:S01]  /*01d0*/  STL [R1+0x8], R10 ;  /* 0x0000080a01007387 */ /* 0x0001e20000100800 */
[----:B------:R-:W-:Y:S01]  /*01e0*/  IMAD.MOV.U32 R7, RZ, RZ, R17 ;  /* 0x000000ffff077224 */ /* 0x000fe200078e0011 */
[----:B-1----:R-:W-:Y:S01]  /*01f0*/  MOV R4, UR4 ;  /* 0x0000000400047c02 */ /* 0x002fe20008000f00 */
[----:B0-----:R-:W-:-:S07]  /*0200*/  IMAD.U32 R5, RZ, RZ, UR5 ;  /* 0x00000005ff057e24 */ /* 0x001fce000f8e00ff */
[----:B------:R-:W-:-:S07]  /*0210*/  LEPC R20, `(.L_x_2) ;  /* 0x000000001014794e */ /* 0x000fce0000000000 */
[----:B--2---:R-:W-:Y:S05]  /*0220*/  CALL.ABS.NOINC R8 ;  /* 0x0000000008007343 */ /* 0x004fea0003c00000 */
.L_x_2:
[----:B------:R-:W-:Y:S05]  /*0230*/  BSYNC.RECONVERGENT B6 ;  /* 0x0000000000067941 */ /* 0x000fea0003800200 */
.L_x_1:
[----:B------:R-:W-:-:S04]  /*0240*/  IADD3 R2, PT, PT, R19, R2, RZ ;  /* 0x0000000213027210 */ /* 0x000fc80007ffe0ff */
[----:B------:R-:W-:-:S13]  /*0250*/  ISETP.GE.AND P0, PT, R2, UR38, PT ;  /* 0x0000002602007c0c */ /* 0x000fda000bf06270 */
[----:B------:R-:W-:Y:S05]  /*0260*/  @!P0 BRA `(.L_x_3) ;  /* 0xfffffffc00a88947 */ /* 0x000fea000383ffff */
[----:B------:R-:W-:Y:S05]  /*0270*/  EXIT ;  /* 0x000000000000794d */ /* 0x000fea0003800000 */
.L_x_4:
        /* <DEDUP_REMOVED lines=16> */
.L_x_29:


//--------------------- .text._Z4sortPji          --------------------------
	.section	.text._Z4sortPji,"ax",@progbits
	.align	128
        .global         _Z4sortPji
        .type           _Z4sortPji,@function
        .size           _Z4sortPji,(.L_x_30 - _Z4sortPji)
        .other          _Z4sortPji,@"STO_CUDA_ENTRY STV_DEFAULT"
_Z4sortPji:
.text._Z4sortPji:
[----:B------:R-:W-:Y:S01]  /*0000*/  LDC R1, c[0x0][0x37c] ;  /* 0x0000df00ff017b82 */ /* 0x000fe20000000800 */
[----:B------:R-:W0:Y:S07]  /*0010*/  S2R R22, SR_TID.X ;  /* 0x0000000000167919 */ /* 0x000e2e0000002100 */
[----:B------:R-:W1:Y:S01]  /*0020*/  S2UR UR4, SR_CTAID.X ;  /* 0x00000000000479c3 */ /* 0x000e620000002500 */
[----:B------:R-:W2:Y:S01]  /*0030*/  LDCU UR5, c[0x0][0x388] ;  /* 0x00007100ff0577ac */ /* 0x000ea20008000800 */
[----:B------:R-:W-:-:S02]  /*0040*/  IMAD.MOV.U32 R12, RZ, RZ, -0x1 ;  /* 0xffffffffff0c7424 */ /* 0x000fc400078e00ff */
[----:B------:R-:W-:Y:S01]  /*0050*/  IMAD.MOV.U32 R13, RZ, RZ, -0x1 ;  /* 0xffffffffff0d7424 */ /* 0x000fe200078e00ff */
[----:B------:R-:W3:Y:S01]  /*0060*/  LDCU.64 UR6, c[0x0][0x358] ;  /* 0x00006b00ff0677ac */ /* 0x000ee20008000a00 */
[----:B------:R-:W-:Y:S02]  /*0070*/  IMAD.MOV.U32 R14, RZ, RZ, -0x1 ;  /* 0xffffffffff0e7424 */ /* 0x000fe400078e00ff */
[----:B------:R-:W1:Y:S01]  /*0080*/  LDC R39, c[0x0][0x360] ;  /* 0x0000d800ff277b82 */ /* 0x000e620000000800 */
[----:B------:R-:W-:-:S07]  /*0090*/  IMAD.MOV.U32 R15, RZ, RZ, -0x1 ;  /* 0xffffffffff0f7424 */ /* 0x000fce00078e00ff */
[----:B------:R-:W4:Y:S01]  /*00a0*/  LDC.64 R40, c[0x0][0x380] ;  /* 0x0000e000ff287b82 */ /* 0x000f220000000a00 */
[----:B-1----:R-:W-:-:S04]  /*00b0*/  IMAD R39, R39, UR4, RZ ;  /* 0x0000000427277c24 */ /* 0x002fc8000f8e02ff */
[----:B0-----:R-:W-:-:S04]  /*00c0*/  IMAD R39, R39, 0x4, R22 ;  /* 0x0000000427277824 */ /* 0x001fc800078e0216 */
[C---:B------:R-:W-:Y:S01]  /*00d0*/  VIADD R38, R39.reuse, 0x1 ;  /* 0x0000000127267836 */ /* 0x040fe20000000000 */
[C---:B--2---:R-:W-:Y:S01]  /*00e0*/  ISETP.GE.AND P0, PT, R39.reuse, UR5, PT ;  /* 0x0000000527007c0c */ /* 0x044fe2000bf06270 */
[C---:B------:R-:W-:Y:S02]  /*00f0*/  VIADD R37, R39.reuse, 0x2 ;  /* 0x0000000227257836 */ /* 0x040fe40000000000 */
[C---:B------:R-:W-:Y:S01]  /*0100*/  VIADD R36, R39.reuse, 0x3 ;  /* 0x0000000327247836 */ /* 0x040fe20000000000 */
[----:B------:R-:W-:Y:S01]  /*0110*/  ISETP.GE.AND P1, PT, R38, UR5, PT ;  /* 0x0000000526007c0c */ /* 0x000fe2000bf26270 */
[----:B----4-:R-:W-:Y:S01]  /*0120*/  IMAD.WIDE R40, R39, 0x4, R40 ;  /* 0x0000000427287825 */ /* 0x010fe200078e0228 */
[----:B------:R-:W-:Y:S02]  /*0130*/  ISETP.GE.AND P2, PT, R37, UR5, PT ;  /* 0x0000000525007c0c */ /* 0x000fe4000bf46270 */
[----:B------:R-:W-:-:S05]  /*0140*/  ISETP.GE.AND P3, PT, R36, UR5, PT ;  /* 0x0000000524007c0c */ /* 0x000fca000bf66270 */
[----:B---3--:R0:W5:Y:S04]  /*0150*/  @!P0 LDG.E R12, desc[UR6][R40.64] ;  /* 0x00000006280c8981 */ /* 0x008168000c1e1900 */
[----:B------:R0:W5:Y:S04]  /*0160*/  @!P1 LDG.E R13, desc[UR6][R40.64+0x4] ;  /* 0x00000406280d9981 */ /* 0x000168000c1e1900 */
[----:B------:R0:W5:Y:S04]  /*0170*/  @!P2 LDG.E R14, desc[UR6][R40.64+0x8] ;  /* 0x00000806280ea981 */ /* 0x000168000c1e1900 */
[----:B------:R0:W5:Y:S01]  /*0180*/  @!P3 LDG.E R15, desc[UR6][R40.64+0xc] ;  /* 0x00000c06280fb981 */ /* 0x000162000c1e1900 */
[----:B------:R-:W1:Y:S01]  /*0190*/  S2UR UR5, SR_CgaCtaId ;  /* 0x00000000000579c3 */ /* 0x000e620000008800 */
[----:B------:R-:W-:Y:S01]  /*01a0*/  UMOV UR4, 0x400 ;  /* 0x0000040000047882 */ /* 0x000fe20000000000 */
[----:B------:R-:W-:Y:S01]  /*01b0*/  IMAD.MOV.U32 R34, RZ, RZ, RZ ;  /* 0x000000ffff227224 */ /* 0x000fe200078e00ff */
[----:B------:R-:W2:Y:S01]  /*01c0*/  S2R R0, SR_LANEID ;  /* 0x0000000000007919 */ /* 0x000ea20000000000 */
[----:B-1----:R-:W-:-:S06]  /*01d0*/  ULEA UR4, UR5, UR4, 0x18 ;  /* 0x0000000405047291 */ /* 0x002fcc000f8ec0ff */
[----:B------:R-:W-:-:S05]  /*01e0*/  LEA R35, R22, UR4, 0x4 ;  /* 0x0000000416237c11 */ /* 0x000fca000f8e20ff */
[----:B------:R-:W-:-:S04]  /*01f0*/  IMAD R9, R22, -0xc, R35 ;  /* 0xfffffff416097824 */ /* 0x000fc800078e0223 */
[----:B0-2---:R-:W-:-:S07]  /*0200*/  IMAD R8, R22, 0x20, R9 ;  /* 0x0000002016087824 */ /* 0x005fce00078e0209 */
.L_x_5:
[----:B------:R-:W-:Y:S01]  /*0210*/  UBMSK UR4, URZ, 0x4 ;  /* 0x00000004ff04789b */ /* 0x000fe20008000000 */
[----:B01---5:R-:W-:Y:S01]  /*0220*/  SHF.R.U32.HI R2, RZ, R34, R12 ;  /* 0x00000022ff027219 */ /* 0x023fe2000001160c */
[----:B------:R-:W-:Y:S01]  /*0230*/  STS [R9], RZ ;  /* 0x000000ff09007388 */ /* 0x000fe20000000800 */
[----:B------:R-:W0:Y:S01]  /*0240*/  S2UR UR5, SR_CgaCtaId ;  /* 0x00000000000579c3 */ /* 0x000e220000008800 */
[----:B------:R-:W-:Y:S02]  /*0250*/  ISETP.NE.AND P1, PT, R0, 0x1f, PT ;  /* 0x0000001f0000780c */ /* 0x000fe40003f25270 */
[----:B------:R-:W-:Y:S01]  /*0260*/  LOP3.LUT R2, R2, UR4, RZ, 0xc0, !PT ;  /* 0x0000000402027c12 */ /* 0x000fe2000f8ec0ff */
[----:B------:R-:W-:Y:S01]  /*0270*/  STS [R9+0x1000], RZ ;  /* 0x001000ff09007388 */ /* 0x000fe20000000800 */
[----:B------:R-:W-:Y:S02]  /*0280*/  ISETP.NE.AND P2, PT, R0, RZ, PT ;  /* 0x000000ff0000720c */ /* 0x000fe40003f45270 */
[----:B------:R-:W-:Y:S01]  /*0290*/  SHF.R.U32.HI R4, RZ, 0x2, R2 ;  /* 0x00000002ff047819 */ /* 0x000fe20000011602 */
[----:B------:R-:W-:Y:S01]  /*02a0*/  IMAD.SHL.U32 R3, R2, 0x1000, RZ ;  /* 0x0000100002037824 */ /* 0x000fe200078e00ff */
[----:B------:R-:W-:Y:S02]  /*02b0*/  STS [R9+0x2000], RZ ;  /* 0x002000ff09007388 */ /* 0x000fe40000000800 */
[----:B------:R-:W-:-:S02]  /*02c0*/  LOP3.LUT R4, R4, 0x3ffffffe, RZ, 0xc0, !PT ;  /* 0x3ffffffe04047812 */ /* 0x000fc400078ec0ff */
[----:B------:R-:W-:Y:S01]  /*02d0*/  LOP3.LUT R2, R3, 0x7000, RZ, 0xc0, !PT ;  /* 0x0000700003027812 */ /* 0x000fe200078ec0ff */
[----:B------:R-:W-:Y:S03]  /*02e0*/  STS [R9+0x3000], RZ ;  /* 0x003000ff09007388 */ /* 0x000fe60000000800 */
[----:B------:R-:W-:Y:S01]  /*02f0*/  IADD3 R2, PT, PT, R4, R9, R2 ;  /* 0x0000000904027210 */ /* 0x000fe20007ffe002 */
[----:B------:R-:W-:Y:S01]  /*0300*/  STS [R9+0x4000], RZ ;  /* 0x004000ff09007388 */ /* 0x000fe20000000800 */
[----:B------:R-:W-:-:S03]  /*0310*/  SHF.R.U32.HI R4, RZ, R34, R13 ;  /* 0x00000022ff047219 */ /* 0x000fc6000001160d */
[----:B------:R-:W-:Y:S01]  /*0320*/  STS [R9+0x5000], RZ ;  /* 0x005000ff09007388 */ /* 0x000fe20000000800 */
[----:B------:R-:W-:-:S03]  /*0330*/  LOP3.LUT R4, R4, UR4, RZ, 0xc0, !PT ;  /* 0x0000000404047c12 */ /* 0x000fc6000f8ec0ff */
[----:B------:R-:W-:Y:S01]  /*0340*/  STS [R9+0x6000], RZ ;  /* 0x006000ff09007388 */ /* 0x000fe20000000800 */
[----:B------:R-:W-:Y:S01]  /*0350*/  SHF.R.U32.HI R6, RZ, 0x2, R4 ;  /* 0x00000002ff067819 */ /* 0x000fe20000011604 */
[----:B------:R-:W-:Y:S02]  /*0360*/  IMAD.SHL.U32 R5, R4, 0x1000, RZ ;  /* 0x0000100004057824 */ /* 0x000fe400078e00ff */
[----:B------:R-:W-:Y:S01]  /*0370*/  STS [R9+0x7000], RZ ;  /* 0x007000ff09007388 */ /* 0x000fe20000000800 */
[----:B------:R-:W-:Y:S02]  /*0380*/  LOP3.LUT R6, R6, 0x3ffffffe, RZ, 0xc0, !PT ;  /* 0x3ffffffe06067812 */ /* 0x000fe400078ec0ff */
[----:B------:R-:W-:Y:S01]  /*0390*/  LOP3.LUT R4, R5, 0x7000, RZ, 0xc0, !PT ;  /* 0x0000700005047812 */ /* 0x000fe200078ec0ff */
[----:B------:R-:W-:Y:S03]  /*03a0*/  STS [R9+0x8000], RZ ;  /* 0x008000ff09007388 */ /* 0x000fe60000000800 */
[----:B------:R-:W-:Y:S01]  /*03b0*/  IADD3 R4, PT, PT, R6, R9, R4 ;  /* 0x0000000906047210 */ /* 0x000fe20007ffe004 */
[----:B------:R-:W1:Y:S01]  /*03c0*/  LDS.U16 R3, [R2] ;  /* 0x0000000002037984 */ /* 0x000e620000000400 */
[----:B------:R-:W-:-:S04]  /*03d0*/  SHF.R.U32.HI R6, RZ, R34, R14 ;  /* 0x00000022ff067219 */ /* 0x000fc8000001160e */
[----:B------:R-:W-:-:S04]  /*03e0*/  LOP3.LUT R6, R6, UR4, RZ, 0xc0, !PT ;  /* 0x0000000406067c12 */ /* 0x000fc8000f8ec0ff */
[----:B------:R-:W-:Y:S01]  /*03f0*/  SHF.R.U32.HI R11, RZ, 0x2, R6 ;  /* 0x00000002ff0b7819 */ /* 0x000fe20000011606 */
[----:B------:R-:W-:-:S05]  /*0400*/  IMAD.SHL.U32 R10, R6, 0x1000, RZ ;  /* 0x00001000060a7824 */ /* 0x000fca00078e00ff */
[----:B------:R-:W-:Y:S02]  /*0410*/  LOP3.LUT R6, R10, 0x7000, RZ, 0xc0, !PT ;  /* 0x000070000a067812 */ /* 0x000fe400078ec0ff */
[----:B------:R-:W-:-:S04]  /*0420*/  LOP3.LUT R10, R11, 0x3ffffffe, RZ, 0xc0, !PT ;  /* 0x3ffffffe0b0a7812 */ /* 0x000fc800078ec0ff */
[----:B------:R-:W-:Y:S02]  /*0430*/  IADD3 R6, PT, PT, R10, R9, R6 ;  /* 0x000000090a067210 */ /* 0x000fe40007ffe006 */
[----:B------:R-:W-:-:S04]  /*0440*/  SHF.R.U32.HI R10, RZ, R34, R15 ;  /* 0x00000022ff0a7219 */ /* 0x000fc8000001160f */
[----:B------:R-:W-:Y:S01]  /*0450*/  LOP3.LUT R10, R10, UR4, RZ, 0xc0, !PT ;  /* 0x000000040a0a7c12 */ /* 0x000fe2000f8ec0ff */
[----:B------:R-:W-:Y:S02]  /*0460*/  UMOV UR4, 0x400 ;  /* 0x0000040000047882 */ /* 0x000fe40000000000 */
[----:B0-----:R-:W-:Y:S02]  /*0470*/  ULEA UR4, UR5, UR4, 0x18 ;  /* 0x0000000405047291 */ /* 0x001fe4000f8ec0ff */
[----:B------:R-:W-:Y:S01]  /*0480*/  IMAD.SHL.U32 R16, R10, 0x1000, RZ ;  /* 0x000010000a107824 */ /* 0x000fe200078e00ff */
[----:B------:R-:W-:-:S04]  /*0490*/  SHF.R.U32.HI R10, RZ, 0x2, R10 ;  /* 0x00000002ff0a7819 */ /* 0x000fc8000001160a */
[----:B------:R-:W-:Y:S02]  /*04a0*/  LOP3.LUT R16, R16, 0x7000, RZ, 0xc0, !PT ;  /* 0x0000700010107812 */ /* 0x000fe400078ec0ff */
[----:B------:R-:W-:Y:S01]  /*04b0*/  LOP3.LUT R10, R10, 0x3ffffffe, RZ, 0xc0, !PT ;  /* 0x3ffffffe0a0a7812 */ /* 0x000fe200078ec0ff */
[----:B-1----:R-:W-:-:S03]  /*04c0*/  VIADD R7, R3, 0x1 ;  /* 0x0000000103077836 */ /* 0x002fc60000000000 */
[----:B------:R-:W-:Y:S02]  /*04d0*/  IADD3 R20, PT, PT, R10, R9, R16 ;  /* 0x000000090a147210 */ /* 0x000fe40007ffe010 */
[----:B------:R-:W-:Y:S04]  /*04e0*/  STS.U16 [R2], R7 ;  /* 0x0000000702007388 */ /* 0x000fe80000000400 */
[----:B------:R-:W0:Y:S02]  /*04f0*/  LDS.U16 R5, [R4] ;  /* 0x0000000004057984 */ /* 0x000e240000000400 */
[----:B0-----:R-:W-:-:S05]  /*0500*/  VIADD R11, R5, 0x1 ;  /* 0x00000001050b7836 */ /* 0x001fca0000000000 */
[----:B------:R0:W-:Y:S04]  /*0510*/  STS.U16 [R4], R11 ;  /* 0x0000000b04007388 */ /* 0x0001e80000000400 */
[----:B------:R-:W1:Y:S01]  /*0520*/  LDS.U16 R7, [R6] ;  /* 0x0000000006077984 */ /* 0x000e620000000400 */
[----:B0-----:R-:W-:-:S04]  /*0530*/  @!P1 SHF.R.U32.HI R11, RZ, 0x3, R22 ;  /* 0x00000003ff0b9819 */ /* 0x001fc80000011616 */
[----:B------:R-:W-:Y:S01]  /*0540*/  @!P1 LOP3.LUT R45, R11, 0x7c, RZ, 0xc0, !PT ;  /* 0x0000007c0b2d9812 */ /* 0x000fe200078ec0ff */
[----:B-1----:R-:W-:-:S05]  /*0550*/  VIADD R17, R7, 0x1 ;  /* 0x0000000107117836 */ /* 0x002fca0000000000 */
[----:B------:R-:W-:Y:S04]  /*0560*/  STS.U16 [R6], R17 ;  /* 0x0000001106007388 */ /* 0x000fe80000000400 */
[----:B------:R-:W0:Y:S02]  /*0570*/  LDS.U16 R21, [R20] ;  /* 0x0000000014157984 */ /* 0x000e240000000400 */
[----:B0-----:R-:W-:-:S05]  /*0580*/  VIADD R9, R21, 0x1 ;  /* 0x0000000115097836 */ /* 0x001fca0000000000 */
[----:B------:R-:W-:Y:S01]  /*0590*/  STS.U16 [R20], R9 ;  /* 0x0000000914007388 */ /* 0x000fe20000000400 */
[----:B------:R-:W-:Y:S06]  /*05a0*/  BAR.SYNC.DEFER_BLOCKING 0x0 ;  /* 0x0000000000007b1d */ /* 0x000fec0000010000 */
[----:B------:R-:W-:Y:S04]  /*05b0*/  LDS R33, [R8] ;  /* 0x0000000008217984 */ /* 0x000fe80000000800 */
[----:B------:R-:W0:Y:S04]  /*05c0*/  LDS R32, [R8+0x4] ;  /* 0x0000040008207984 */ /* 0x000e280000000800 */
[----:B------:R-:W1:Y:S04]  /*05d0*/  LDS R31, [R8+0x8] ;  /* 0x00000800081f7984 */ /* 0x000e680000000800 */
[----:B------:R-:W2:Y:S04]  /*05e0*/  LDS R30, [R8+0xc] ;  /* 0x00000c00081e7984 */ /* 0x000ea80000000800 */
[----:B------:R-:W3:Y:S04]  /*05f0*/  LDS R29, [R8+0x10] ;  /* 0x00001000081d7984 */ /* 0x000ee80000000800 */
[----:B------:R-:W4:Y:S04]  /*0600*/  LDS R28, [R8+0x14] ;  /* 0x00001400081c7984 */ /* 0x000f280000000800 */
[----:B------:R-:W4:Y:S04]  /*0610*/  LDS R27, [R8+0x18] ;  /* 0x00001800081b7984 */ /* 0x000f280000000800 */
[----:B------:R-:W4:Y:S04]  /*0620*/  LDS R26, [R8+0x1c] ;  /* 0x00001c00081a7984 */ /* 0x000f280000000800 */
[----:B------:R-:W4:Y:S01]  /*0630*/  LDS R25, [R8+0x20] ;  /* 0x0000200008197984 */ /* 0x000f220000000800 */
[----:B0-----:R-:W-:-:S04]  /*0640*/  IMAD.IADD R32, R33, 0x1, R32 ;  /* 0x0000000121207824 */ /* 0x001fc800078e0220 */
[----:B-1----:R-:W-:-:S04]  /*0650*/  IMAD.IADD R31, R31, 0x1, R32 ;  /* 0x000000011f1f7824 */ /* 0x002fc800078e0220 */
[----:B--2---:R-:W-:-:S04]  /*0660*/  IMAD.IADD R30, R30, 0x1, R31 ;  /* 0x000000011e1e7824 */ /* 0x004fc800078e021f */
[----:B---3--:R-:W-:-:S04]  /*0670*/  IMAD.IADD R29, R29, 0x1, R30 ;  /* 0x000000011d1d7824 */ /* 0x008fc800078e021e */
[----:B----4-:R-:W-:-:S04]  /*0680*/  IMAD.IADD R28, R28, 0x1, R29 ;  /* 0x000000011c1c7824 */ /* 0x010fc800078e021d */
[----:B------:R-:W-:-:S04]  /*0690*/  IMAD.IADD R27, R27, 0x1, R28 ;  /* 0x000000011b1b7824 */ /* 0x000fc800078e021c */
[----:B------:R-:W-:-:S04]  /*06a0*/  IMAD.IADD R26, R26, 0x1, R27 ;  /* 0x000000011a1a7824 */ /* 0x000fc800078e021b */
[----:B------:R-:W-:-:S05]  /*06b0*/  IMAD.IADD R25, R25, 0x1, R26 ;  /* 0x0000000119197824 */ /* 0x000fca00078e021a */
[----:B------:R-:W0:Y:S02]  /*06c0*/  SHFL.UP P0, R10, R25, 0x1, RZ ;  /* 0x04200000190a7989 */ /* 0x000e2400000000ff */
[----:B0-----:R-:W-:-:S05]  /*06d0*/  @P0 IMAD.IADD R10, R25, 0x1, R10 ;  /* 0x00000001190a0824 */ /* 0x001fca00078e020a */
[----:B------:R-:W0:Y:S02]  /*06e0*/  SHFL.UP P0, R9, R10, 0x2, RZ ;  /* 0x044000000a097989 */ /* 0x000e2400000000ff */
[----:B0-----:R-:W-:-:S05]  /*06f0*/  @P0 IMAD.IADD R9, R10, 0x1, R9 ;  /* 0x000000010a090824 */ /* 0x001fca00078e0209 */
[----:B------:R-:W0:Y:S02]  /*0700*/  SHFL.UP P0, R8, R9, 0x4, RZ ;  /* 0x0480000009087989 */ /* 0x000e2400000000ff */
[----:B0-----:R-:W-:-:S05]  /*0710*/  @P0 IMAD.IADD R8, R9, 0x1, R8 ;  /* 0x0000000109080824 */ /* 0x001fca00078e0208 */
[----:B------:R-:W0:Y:S02]  /*0720*/  SHFL.UP P0, R23, R8, 0x8, RZ ;  /* 0x0500000008177989 */ /* 0x000e2400000000ff */
[----:B0-----:R-:W-:-:S05]  /*0730*/  @P0 IMAD.IADD R23, R8, 0x1, R23 ;  /* 0x0000000108170824 */ /* 0x001fca00078e0217 */
[----:B------:R-:W0:Y:S02]  /*0740*/  SHFL.UP P0, R24, R23, 0x10, RZ ;  /* 0x0600000017187989 */ /* 0x000e2400000000ff */
[----:B0-----:R-:W-:Y:S01]  /*0750*/  @P0 IMAD.IADD R24, R23, 0x1, R24 ;  /* 0x0000000117180824 */ /* 0x001fe200078e0218 */
[----:B------:R-:W-:-:S03]  /*0760*/  SHF.R.U32.HI R23, RZ, 0x5, R22 ;  /* 0x00000005ff177819 */ /* 0x000fc60000011616 */
[----:B------:R-:W-:Y:S01]  /*0770*/  IMAD.IADD R25, R24, 0x1, -R25 ;  /* 0x0000000118197824 */ /* 0x000fe200078e0a19 */
[----:B------:R-:W-:Y:S01]  /*0780*/  @!P1 STS [R45+UR4+0x9000], R24 ;  /* 0x009000182d009988 */ /* 0x000fe20008000804 */
[----:B------:R-:W-:Y:S01]  /*0790*/  BAR.SYNC.DEFER_BLOCKING 0x0 ;  /* 0x0000000000007b1d */ /* 0x000fe20000010000 */
[C---:B------:R-:W-:Y:S02]  /*07a0*/  ISETP.NE.AND P0, PT, R23.reuse, 0x1, PT ;  /* 0x000000011700780c */ /* 0x040fe40003f05270 */
[C---:B------:R-:W-:Y:S02]  /*07b0*/  ISETP.NE.AND P1, PT, R23.reuse, 0x1d, PT ;  /* 0x0000001d1700780c */ /* 0x040fe40003f25270 */
[C---:B------:R-:W-:Y:S02]  /*07c0*/  ISETP.NE.AND P4, PT, R23.reuse, 0x1e, PT ;  /* 0x0000001e1700780c */ /* 0x040fe40003f85270 */
[C---:B------:R-:W-:Y:S01]  /*07d0*/  ISETP.NE.AND P3, PT, R23.reuse, 0x1f, PT ;  /* 0x0000001f1700780c */ /* 0x040fe20003f65270 */
[----:B------:R-:W0:Y:S04]  /*07e0*/  LDS.128 R16, [UR4+0x9000] ;  /* 0x00900004ff107984 */ /* 0x000e280008000c00 */
[----:B------:R-:W1:Y:S01]  /*07f0*/  LDS.128 R8, [UR4+0x9010] ;  /* 0x00901004ff087984 */ /* 0x000e620008000c00 */
[C---:B0-----:R-:W-:Y:S01]  /*0800*/  SEL R43, R16.reuse, R43, !P0 ;  /* 0x0000002b102b7207 */ /* 0x041fe20004000000 */
[----:B------:R-:W-:Y:S01]  /*0810*/  IMAD.IADD R17, R16, 0x1, R17 ;  /* 0x0000000110117824 */ /* 0x000fe200078e0211 */
[----:B------:R-:W-:-:S03]  /*0820*/  ISETP.NE.AND P0, PT, R23, 0x2, PT ;  /* 0x000000021700780c */ /* 0x000fc60003f05270 */
[----:B------:R-:W-:Y:S01]  /*0830*/  IMAD.IADD R18, R18, 0x1, R17 ;  /* 0x0000000112127824 */ /* 0x000fe200078e0211 */
[----:B------:R-:W-:Y:S02]  /*0840*/  SEL R43, R17, R43, !P0 ;  /* 0x0000002b112b7207 */ /* 0x000fe40004000000 */
[----:B------:R-:W-:Y:S01]  /*0850*/  ISETP.NE.AND P0, PT, R23, 0x3, PT ;  /* 0x000000031700780c */ /* 0x000fe20003f05270 */
[----:B------:R-:W-:-:S03]  /*0860*/  IMAD.IADD R19, R19, 0x1, R18 ;  /* 0x0000000113137824 */ /* 0x000fc600078e0212 */
[----:B------:R-:W-:Y:S01]  /*0870*/  SEL R43, R18, R43, !P0 ;  /* 0x0000002b122b7207 */ /* 0x000fe20004000000 */
[----:B-1----:R-:W-:Y:S01]  /*0880*/  IMAD.IADD R8, R19, 0x1, R8 ;  /* 0x0000000113087824 */ /* 0x002fe200078e0208 */
[----:B------:R-:W-:-:S03]  /*0890*/  ISETP.NE.AND P0, PT, R23, 0x4, PT ;  /* 0x000000041700780c */ /* 0x000fc60003f05270 */
[----:B------:R-:W-:Y:S01]  /*08a0*/  IMAD.IADD R9, R9, 0x1, R8 ;  /* 0x0000000109097824 */ /* 0x000fe200078e0208 */
[----:B------:R-:W-:Y:S02]  /*08b0*/  SEL R43, R19, R43, !P0 ;  /* 0x0000002b132b7207 */ /* 0x000fe40004000000 */
[----:B------:R-:W0:Y:S01]  /*08c0*/  LDS.128 R16, [UR4+0x9020] ;  /* 0x00902004ff107984 */ /* 0x000e220008000c00 */
[----:B------:R-:W-:Y:S01]  /*08d0*/  ISETP.NE.AND P0, PT, R23, 0x5, PT ;  /* 0x000000051700780c */ /* 0x000fe20003f05270 */
[----:B------:R-:W-:-:S03]  /*08e0*/  IMAD.IADD R10, R10, 0x1, R9 ;  /* 0x000000010a0a7824 */ /* 0x000fc600078e0209 */
[----:B------:R-:W-:Y:S01]  /*08f0*/  SEL R43, R8, R43, !P0 ;  /* 0x0000002b082b7207 */ /* 0x000fe20004000000 */
[----:B------:R-:W-:Y:S01]  /*0900*/  IMAD.IADD R11, R11, 0x1, R10 ;  /* 0x000000010b0b7824 */ /* 0x000fe200078e020a */
[----:B------:R-:W-:-:S04]  /*0910*/  ISETP.NE.AND P0, PT, R23, 0x6, PT ;  /* 0x000000061700780c */ /* 0x000fc80003f05270 */
[----:B------:R-:W-:Y:S02]  /*0920*/  SEL R43, R9, R43, !P0 ;  /* 0x0000002b092b7207 */ /* 0x000fe40004000000 */
[----:B------:R-:W-:-:S04]  /*0930*/  ISETP.NE.AND P0, PT, R23, 0x7, PT ;  /* 0x000000071700780c */ /* 0x000fc80003f05270 */
[----:B------:R-:W-:Y:S02]  /*0940*/  SEL R43, R10, R43, !P0 ;  /* 0x0000002b0a2b7207 */ /* 0x000fe40004000000 */
[----:B------:R-:W-:-:S04]  /*0950*/  ISETP.NE.AND P0, PT, R23, 0x8, PT ;  /* 0x000000081700780c */ /* 0x000fc80003f05270 */
[----:B------:R-:W-:Y:S02]  /*0960*/  SEL R43, R11, R43, !P0 ;  /* 0x0000002b0b2b7207 */ /* 0x000fe40004000000 */
[----:B------:R-:W-:Y:S01]  /*0970*/  ISETP.NE.AND P0, PT, R23, 0x9, PT ;  /* 0x000000091700780c */ /* 0x000fe20003f05270 */
[----:B0-----:R-:W-:Y:S02]  /*0980*/  IMAD.IADD R16, R11, 0x1, R16 ;  /* 0x000000010b107824 */ /* 0x001fe400078e0210 */
[----:B------:R-:W0:Y:S02]  /*0990*/  LDS.128 R8, [UR4+0x9030] ;  /* 0x00903004ff087984 */ /* 0x000e240008000c00 */
[----:B------:R-:W-:Y:S01]  /*09a0*/  IMAD.IADD R17, R17, 0x1, R16 ;  /* 0x0000000111117824 */ /* 0x000fe200078e0210 */
[----:B------:R-:W-:Y:S02]  /*09b0*/  SEL R43, R16, R43, !P0 ;  /* 0x0000002b102b7207 */ /* 0x000fe40004000000 */
        /* <DEDUP_REMOVED lines=59> */
[C---:B------:R-:W-:Y:S02]  /*0d70*/  SEL R43, R19.reuse, R43, !P0 ;  /* 0x0000002b132b7207 */ /* 0x040fe40004000000 */
[----:B------:R-:W-:Y:S01]  /*0d80*/  ISETP.GT.U32.AND P0, PT, R22, 0x1f, PT ;  /* 0x0000001f1600780c */ /* 0x000fe20003f04070 */
[----:B0-----:R-:W-:-:S04]  /*0d90*/  IMAD.IADD R8, R19, 0x1, R8 ;  /* 0x0000000113087824 */ /* 0x001fc800078e0208 */
[----:B------:R-:W-:Y:S01]  /*0da0*/  IMAD.IADD R9, R9, 0x1, R8 ;  /* 0x0000000109097824 */ /* 0x000fe200078e0208 */
[----:B------:R-:W-:Y:S02]  /*0db0*/  SEL R43, R8, R43, !P1 ;  /* 0x0000002b082b7207 */ /* 0x000fe40004800000 */
[----:B------:R-:W-:Y:S01]  /*0dc0*/  ISETP.GT.U32.OR P1, PT, R22, 0x1f, P2 ;  /* 0x0000001f1600780c */ /* 0x000fe20001724470 */
[----:B------:R-:W-:Y:S01]  /*0dd0*/  IMAD.IADD R10, R10, 0x1, R9 ;  /* 0x000000010a0a7824 */ /* 0x000fe200078e0209 */
[----:B------:R-:W-:Y:S01]  /*0de0*/  SEL R43, R9, R43, !P4 ;  /* 0x0000002b092b7207 */ /* 0x000fe20006000000 */
[----:B------:R-:W-:Y:S01]  /*0df0*/  IMAD R9, R22, -0xc, R35 ;  /* 0xfffffff416097824 */ /* 0x000fe200078e0223 */
[----:B------:R-:W-:Y:S01]  /*0e00*/  SEL R8, R25, RZ, P2 ;  /* 0x000000ff19087207 */ /* 0x000fe20001000000 */
[----:B------:R-:W-:Y:S01]  /*0e10*/  IMAD.IADD R11, R11, 0x1, R10 ;  /* 0x000000010b0b7824 */ /* 0x000fe200078e020a */
[----:B------:R-:W-:Y:S02]  /*0e20*/  SEL R43, R10, R43, !P3 ;  /* 0x0000002b0a2b7207 */ /* 0x000fe40005800000 */
[----:B------:R-:W-:-:S03]  /*0e30*/  ISETP.NE.AND P2, PT, R22, RZ, PT ;  /* 0x000000ff1600720c */ /* 0x000fc60003f45270 */
[----:B------:R-:W-:Y:S01]  /*0e40*/  @P0 IMAD.IADD R25, R43, 0x1, R8 ;  /* 0x000000012b190824 */ /* 0x000fe200078e0208 */
[----:B------:R-:W-:Y:S01]  /*0e50*/  ISETP.GT.U32.AND P0, PT, R34, 0x1b, PT ;  /* 0x0000001b2200780c */ /* 0x000fe20003f04070 */
[----:B------:R-:W-:-:S05]  /*0e60*/  @!P1 IMAD.U32 R25, R11, 0x10000, RZ ;  /* 0x000100000b199824 */ /* 0x000fca00078e00ff */
[----:B------:R-:W-:Y:S01]  /*0e70*/  @!P1 STS [UR4+0x90a0], R25 ;  /* 0x0090a019ff009988 */ /* 0x000fe20008000804 */
[----:B------:R-:W-:Y:S06]  /*0e80*/  BAR.SYNC.DEFER_BLOCKING 0x0 ;  /* 0x0000000000007b1d */ /* 0x000fec0000010000 */
[----:B------:R-:W-:Y:S01]  /*0e90*/  @!P0 VIADD R34, R34, 0x4 ;  /* 0x0000000422228836 */ /* 0x000fe20000000000 */
[----:B------:R-:W0:Y:S02]  /*0ea0*/  @P2 LDS R8, [UR4+0x90a0] ;  /* 0x0090a004ff082984 */ /* 0x000e240008000800 */
[----:B0-----:R-:W-:-:S02]  /*0eb0*/  @P2 IMAD.IADD R25, R25, 0x1, R8 ;  /* 0x0000000119192824 */ /* 0x001fc400078e0208 */
[----:B------:R-:W-:Y:S02]  /*0ec0*/  IMAD R8, R22, 0x20, R9 ;  /* 0x0000002016087824 */ /* 0x000fe400078e0209 */
[--C-:B------:R-:W-:Y:S02]  /*0ed0*/  IMAD.IADD R33, R33, 0x1, R25.reuse ;  /* 0x0000000121217824 */ /* 0x100fe400078e0219 */
[--C-:B------:R-:W-:Y:S01]  /*0ee0*/  IMAD.IADD R11, R32, 0x1, R25.reuse ;  /* 0x00000001200b7824 */ /* 0x100fe200078e0219 */
[----:B------:R-:W-:Y:S01]  /*0ef0*/  STS [R8], R25 ;  /* 0x0000001908007388 */ /* 0x000fe20000000800 */
[--C-:B------:R-:W-:Y:S02]  /*0f00*/  IMAD.IADD R31, R31, 0x1, R25.reuse ;  /* 0x000000011f1f7824 */ /* 0x100fe400078e0219 */
[--C-:B------:R-:W-:Y:S01]  /*0f10*/  IMAD.IADD R17, R30, 0x1, R25.reuse ;  /* 0x000000011e117824 */ /* 0x100fe200078e0219 */
[----:B------:R-:W-:Y:S01]  /*0f20*/  STS [R8+0x4], R33 ;  /* 0x0000042108007388 */ /* 0x000fe20000000800 */
[----:B------:R-:W-:-:S02]  /*0f30*/  IMAD.IADD R29, R29, 0x1, R25 ;  /* 0x000000011d1d7824 */ /* 0x000fc400078e0219 */
[--C-:B------:R-:W-:Y:S01]  /*0f40*/  IMAD.IADD R19, R28, 0x1, R25.reuse ;  /* 0x000000011c137824 */ /* 0x100fe200078e0219 */
[----:B------:R-:W-:Y:S01]  /*0f50*/  STS [R8+0x8], R11 ;  /* 0x0000080b08007388 */ /* 0x000fe20000000800 */
[--C-:B------:R-:W-:Y:S02]  /*0f60*/  IMAD.IADD R27, R27, 0x1, R25.reuse ;  /* 0x000000011b1b7824 */ /* 0x100fe400078e0219 */
[----:B------:R-:W-:Y:S01]  /*0f70*/  IMAD.IADD R23, R26, 0x1, R25 ;  /* 0x000000011a177824 */ /* 0x000fe200078e0219 */
[----:B------:R-:W-:Y:S04]  /*0f80*/  STS [R8+0xc], R31 ;  /* 0x00000c1f08007388 */ /* 0x000fe80000000800 */
[----:B------:R-:W-:Y:S04]  /*0f90*/  STS [R8+0x10], R17 ;  /* 0x0000101108007388 */ /* 0x000fe80000000800 */
[----:B------:R-:W-:Y:S04]  /*0fa0*/  STS [R8+0x14], R29 ;  /* 0x0000141d08007388 */ /* 0x000fe80000000800 */
[----:B------:R-:W-:Y:S04]  /*0fb0*/  STS [R8+0x18], R19 ;  /* 0x0000181308007388 */ /* 0x000fe80000000800 */
[----:B------:R-:W-:Y:S04]  /*0fc0*/  STS [R8+0x1c], R27 ;  /* 0x00001c1b08007388 */ /* 0x000fe80000000800 */
[----:B------:R-:W-:Y:S01]  /*0fd0*/  STS [R8+0x20], R23 ;  /* 0x0000201708007388 */ /* 0x000fe20000000800 */
[----:B------:R-:W-:Y:S06]  /*0fe0*/  BAR.SYNC.DEFER_BLOCKING 0x0 ;  /* 0x0000000000007b1d */ /* 0x000fec0000010000 */
[----:B------:R-:W0:Y:S04]  /*0ff0*/  LDS.U16 R2, [R2] ;  /* 0x0000000002027984 */ /* 0x000e280000000400 */
[----:B------:R-:W1:Y:S04]  /*1000*/  LDS.U16 R4, [R4] ;  /* 0x0000000004047984 */ /* 0x000e680000000400 */
[----:B------:R-:W2:Y:S04]  /*1010*/  LDS.U16 R6, [R6] ;  /* 0x0000000006067984 */ /* 0x000ea80000000400 */
[----:B------:R-:W3:Y:S01]  /*1020*/  LDS.U16 R20, [R20] ;  /* 0x0000000014147984 */ /* 0x000ee20000000400 */
[----:B0-----:R-:W-:-:S02]  /*1030*/  IMAD.IADD R3, R3, 0x1, R2 ;  /* 0x0000000103037824 */ /* 0x001fc400078e0202 */
[----:B-1----:R-:W-:-:S03]  /*1040*/  IMAD.IADD R5, R5, 0x1, R4 ;  /* 0x0000000105057824 */ /* 0x002fc600078e0204 */
[----:B------:R-:W-:Y:S01]  /*1050*/  LEA R3, R3, UR4, 0x2 ;  /* 0x0000000403037c11 */ /* 0x000fe2000f8e10ff */
[----:B------:R-:W-:Y:S01]  /*1060*/  BAR.SYNC.DEFER_BLOCKING 0x0 ;  /* 0x0000000000007b1d */ /* 0x000fe20000010000 */
[----:B--2---:R-:W-:Y:S01]  /*1070*/  IMAD.IADD R7, R7, 0x1, R6 ;  /* 0x0000000107077824 */ /* 0x004fe200078e0206 */
[----:B------:R-:W-:Y:S01]  /*1080*/  LEA R10, R5, UR4, 0x2 ;  /* 0x00000004050a7c11 */ /* 0x000fe2000f8e10ff */
[----:B---3--:R-:W-:-:S03]  /*1090*/  IMAD.IADD R21, R21, 0x1, R20 ;  /* 0x0000000115157824 */ /* 0x008fc600078e0214 */
[----:B------:R-:W-:Y:S02]  /*10a0*/  LEA R7, R7, UR4, 0x2 ;  /* 0x0000000407077c11 */ /* 0x000fe4000f8e10ff */
[----:B------:R-:W-:Y:S01]  /*10b0*/  LEA R2, R21, UR4, 0x2 ;  /* 0x0000000415027c11 */ /* 0x000fe2000f8e10ff */
[----:B------:R0:W-:Y:S04]  /*10c0*/  STS [R3], R12 ;  /* 0x0000000c03007388 */ /* 0x0001e80000000800 */
[----:B------:R0:W-:Y:S04]  /*10d0*/  STS [R10], R13 ;  /* 0x0000000d0a007388 */ /* 0x0001e80000000800 */
[----:B------:R0:W-:Y:S04]  /*10e0*/  STS [R7], R14 ;  /* 0x0000000e07007388 */ /* 0x0001e80000000800 */
[----:B------:R0:W-:Y:S01]  /*10f0*/  STS [R2], R15 ;  /* 0x0000000f02007388 */ /* 0x0001e20000000800 */
[----:B------:R-:W-:Y:S06]  /*1100*/  BAR.SYNC.DEFER_BLOCKING 0x0 ;  /* 0x0000000000007b1d */ /* 0x000fec0000010000 */
[----:B------:R0:W1:Y:S02]  /*1110*/  LDS.128 R12, [R35] ;  /* 0x00000000230c7984 */ /* 0x0000640000000c00 */
[----:B------:R-:W-:Y:S06]  /*1120*/  @!P0 BAR.SYNC.DEFER_BLOCKING 0x0 ;  /* 0x0000000000008b1d */ /* 0x000fec0000010000 */
[----:B------:R-:W-:Y:S05]  /*1130*/  @!P0 BRA `(.L_x_5) ;  /* 0xfffffff000348947 */ /* 0x000fea000383ffff */
[----:B------:R-:W2:Y:S02]  /*1140*/  LDCU UR4, c[0x0][0x388] ;  /* 0x00007100ff0477ac */ /* 0x000ea40008000800 */
[----:B--2---:R-:W-:Y:S02]  /*1150*/  ISETP.GE.AND P0, PT, R39, UR4, PT ;  /* 0x0000000427007c0c */ /* 0x004fe4000bf06270 */
[----:B------:R-:W-:Y:S02]  /*1160*/  ISETP.GE.AND P1, PT, R38, UR4, PT ;  /* 0x0000000426007c0c */ /* 0x000fe4000bf26270 */
[----:B------:R-:W-:Y:S02]  /*1170*/  ISETP.GE.AND P2, PT, R37, UR4, PT ;  /* 0x0000000425007c0c */ /* 0x000fe4000bf46270 */
[----:B------:R-:W-:-:S07]  /*1180*/  ISETP.GE.AND P3, PT, R36, UR4, PT ;  /* 0x0000000424007c0c */ /* 0x000fce000bf66270 */
[----:B-1----:R1:W-:Y:S04]  /*1190*/  @!P0 STG.E desc[UR6][R40.64], R12 ;  /* 0x0000000c28008986 */ /* 0x0023e8000c101906 */
[----:B------:R1:W-:Y:S04]  /*11a0*/  @!P1 STG.E desc[UR6][R40.64+0x4], R13 ;  /* 0x0000040d28009986 */ /* 0x0003e8000c101906 */
[----:B------:R1:W-:Y:S01]  /*11b0*/  @!P2 STG.E desc[UR6][R40.64+0x8], R14 ;  /* 0x0000080e2800a986 */ /* 0x0003e2000c101906 */
[----:B------:R-:W-:Y:S05]  /*11c0*/  @P3 EXIT ;  /* 0x000000000000394d */ /* 0x000fea0003800000 */
[----:B------:R-:W-:Y:S01]  /*11d0*/  STG.E desc[UR6][R40.64+0xc], R15 ;  /* 0x00000c0f28007986 */ /* 0x000fe2000c101906 */
[----:B------:R-:W-:Y:S05]  /*11e0*/  EXIT ;  /* 0x000000000000794d */ /* 0x000fea0003800000 */
.L_x_6:
        /* <DEDUP_REMOVED lines=9> */
.L_x_30:


//--------------------- .text._Z18randomUnsignedIntsPji --------------------------
	.section	.text._Z18randomUnsignedIntsPji,"ax",@progbits
	.align	128
        .global         _Z18randomUnsignedIntsPji
        .type           _Z18randomUnsignedIntsPji,@function
        .size           _Z18randomUnsignedIntsPji,(.L_x_31 - _Z18randomUnsignedIntsPji)
        .other          _Z18randomUnsignedIntsPji,@"STO_CUDA_ENTRY STV_DEFAULT"
_Z18randomUnsignedIntsPji:
.text._Z18randomUnsignedIntsPji:
[----:B------:R-:W0:Y:S02]  /*0000*/  LDC R1, c[0x0][0x37c] ;  /* 0x0000df00ff017b82 */ /* 0x000e240000000800 */
[----:B0-----:R-:W-:Y:S01]  /*0010*/  VIADD R1, R1, 0xffffffd0 ;  /* 0xffffffd001017836 */ /* 0x001fe20000000000 */
[----:B------:R-:W0:Y:S01]  /*0020*/  LDCU.64 UR6, c[0x0][0x358] ;  /* 0x00006b00ff0677ac */ /* 0x000e220008000a00 */
[----:B------:R-:W-:Y:S01]  /*0030*/  CS2R R2, SR_CLOCKLO ;  /* 0x0000000000027805 */ /* 0x000fe20000015000 */
[----:B------:R-:W1:Y:S05]  /*0040*/  S2R R13, SR_TID.X ;  /* 0x00000000000d7919 */ /* 0x000e6a0000002100 */
[----:B------:R-:W-:Y:S01]  /*0050*/  LOP3.LUT R0, R3, 0xf7dcefdd, RZ, 0x3c, !PT ;  /* 0xf7dcefdd03007812 */ /* 0x000fe200078e3cff */
[----:B------:R-:W-:Y:S01]  /*0060*/  BSSY.RECONVERGENT B0, `(.L_x_7) ;  /* 0x000025d000007945 */ /* 0x000fe20003800200 */
[----:B------:R-:W-:Y:S01]  /*0070*/  LOP3.LUT R2, R2, 0xaad26b49, RZ, 0x3c, !PT ;  /* 0xaad26b4902027812 */ /* 0x000fe200078e3cff */
[----:B------:R-:W2:Y:S02]  /*0080*/  S2R R9, SR_CTAID.X ;  /* 0x0000000000097919 */ /* 0x000ea40000002500 */
[----:B------:R-:W-:-:S02]  /*0090*/  IMAD R0, R0, -0x658354e5, RZ ;  /* 0x9a7cab1b00007824 */ /* 0x000fc400078e02ff */
[----:B------:R-:W-:Y:S02]  /*00a0*/  IMAD R3, R2, 0x4182bed5, RZ ;  /* 0x4182bed502037824 */ /* 0x000fe400078e02ff */
[C---:B------:R-:W-:Y:S01]  /*00b0*/  VIADD R7, R0.reuse, 0x1f123bb5 ;  /* 0x1f123bb500077836 */ /* 0x040fe20000000000 */
[----:B------:R-:W-:Y:S01]  /*00c0*/  LOP3.LUT R4, R0, 0x5491333, RZ, 0x3c, !PT ;  /* 0x0549133300047812 */ /* 0x000fe200078e3cff */
[C---:B------:R-:W-:Y:S01]  /*00d0*/  VIADD R5, R3.reuse, 0x583f19 ;  /* 0x00583f1903057836 */ /* 0x040fe20000000000 */
[C---:B------:R-:W-:Y:S02]  /*00e0*/  IADD3 R2, PT, PT, R3.reuse, 0x64f0c9, R0 ;  /* 0x0064f0c903027810 */ /* 0x040fe40007ffe000 */
[C---:B------:R-:W-:Y:S01]  /*00f0*/  LOP3.LUT R6, R3.reuse, 0x159a55e5, RZ, 0x3c, !PT ;  /* 0x159a55e503067812 */ /* 0x040fe200078e3cff */
[----:B------:R-:W-:Y:S01]  /*0100*/  VIADD R3, R3, 0x75bcd15 ;  /* 0x075bcd1503037836 */ /* 0x000fe20000000000 */
[----:B------:R3:W-:Y:S04]  /*0110*/  STL.64 [R1+0x10], R4 ;  /* 0x0000100401007387 */ /* 0x0007e80000100a00 */
[----:B------:R3:W-:Y:S04]  /*0120*/  STL.64 [R1+0x8], R6 ;  /* 0x0000080601007387 */ /* 0x0007e80000100a00 */
[----:B------:R3:W-:Y:S01]  /*0130*/  STL.64 [R1], R2 ;  /* 0x0000000201007387 */ /* 0x0007e20000100a00 */
[----:B-1----:R-:W-:-:S13]  /*0140*/  ISETP.NE.AND P0, PT, R13, RZ, PT ;  /* 0x000000ff0d00720c */ /* 0x002fda0003f05270 */
[----:B0-23--:R-:W-:Y:S05]  /*0150*/  @!P0 BRA `(.L_x_8) ;  /* 0x0000002400348947 */ /* 0x00dfea0003800000 */
[----:B------:R-:W-:Y:S02]  /*0160*/  IMAD.MOV.U32 R12, RZ, RZ, RZ ;  /* 0x000000ffff0c7224 */ /* 0x000fe400078e00ff */
[----:B------:R-:W-:-:S07]  /*0170*/  IMAD.MOV.U32 R8, RZ, RZ, RZ ;  /* 0x000000ffff087224 */ /* 0x000fce00078e00ff */
.L_x_17:
[----:B------:R-:W-:Y:S01]  /*0180*/  LOP3.LUT R0, R13, 0x3, RZ, 0xc0, !PT ;  /* 0x000000030d007812 */ /* 0x000fe200078ec0ff */
[----:B------:R-:W-:Y:S03]  /*0190*/  BSSY.RECONVERGENT B1, `(.L_x_9) ;  /* 0x0000243000017945 */ /* 0x000fe60003800200 */
[----:B------:R-:W-:-:S04]  /*01a0*/  ISETP.NE.U32.AND P0, PT, R0, RZ, PT ;  /* 0x000000ff0000720c */ /* 0x000fc80003f05070 */
[----:B------:R-:W-:-:S13]  /*01b0*/  ISETP.NE.AND.EX P0, PT, RZ, RZ, PT, P0 ;  /* 0x000000ffff00720c */ /* 0x000fda0003f05300 */
[----:B0-----:R-:W-:Y:S05]  /*01c0*/  @!P0 BRA `(.L_x_10) ;  /* 0x0000002000fc8947 */ /* 0x001fea0003800000 */
[----:B------:R-:W0:Y:S01]  /*01d0*/  LDC.64 R10, c[0x4][RZ] ;  /* 0x01000000ff0a7b82 */ /* 0x000e220000000a00 */
[----:B------:R-:W-:Y:S01]  /*01e0*/  IMAD.MOV.U32 R0, RZ, RZ, RZ ;  /* 0x000000ffff007224 */ /* 0x000fe200078e00ff */
[----:B------:R-:W-:Y:S02]  /*01f0*/  CS2R R4, SRZ ;  /* 0x0000000000047805 */ /* 0x000fe4000001ff00 */
[----:B------:R-:W-:Y:S01]  /*0200*/  CS2R R6, SRZ ;  /* 0x0000000000067805 */ /* 0x000fe2000001ff00 */
[----:B------:R-:W-:Y:S02]  /*0210*/  IMAD.MOV.U32 R3, RZ, RZ, RZ ;  /* 0x000000ffff037224 */ /* 0x000fe400078e00ff */
[----:B0-----:R-:W-:-:S07]  /*0220*/  IMAD.WIDE.U32 R10, R8, 0xc80, R10 ;  /* 0x00000c80080a7825 */ /* 0x001fce00078e000a */
.L_x_12:
[----:B------:R-:W-:-:S06]  /*0230*/  IMAD R16, R0, 0x4, R1 ;  /* 0x0000000400107824 */ /* 0x000fcc00078e0201 */
[----:B------:R-:W5:Y:S01]  /*0240*/  LDL R16, [R16+0x4] ;  /* 0x0000040010107983 */ /* 0x000f620000100800 */
[----:B------:R-:W-:-:S05]  /*0250*/  UMOV UR4, URZ ;  /* 0x000000ff00047c82 */ /* 0x000fca0008000000 */
.L_x_11:
[----:B-----5:R-:W-:Y:S01]  /*0260*/  SHF.R.U32.HI R21, RZ, UR4, R16 ;  /* 0x00000004ff157c19 */ /* 0x020fe20008011610 */
[----:B------:R-:W-:-:S03]  /*0270*/  IMAD.SHL.U32 R14, R0, 0x20, RZ ;  /* 0x00000020000e7824 */ /* 0x000fc600078e00ff */
[----:B------:R-:W-:Y:S01]  /*0280*/  LOP3.LUT R15, R21, 0x1, RZ, 0xc0, !PT ;  /* 0x00000001150f7812 */ /* 0x000fe200078ec0ff */
[----:B------:R-:W-:-:S03]  /*0290*/  VIADD R14, R14, UR4 ;  /* 0x000000040e0e7c36 */ /* 0x000fc60008000000 */
[----:B------:R-:W-:Y:S01]  /*02a0*/  ISETP.NE.U32.AND P0, PT, R15, 0x1, PT ;  /* 0x000000010f00780c */ /* 0x000fe20003f05070 */
[----:B------:R-:W-:-:S03]  /*02b0*/  IMAD R15, R14, 0x5, RZ ;  /* 0x000000050e0f7824 */ /* 0x000fc600078e02ff */
[----:B------:R-:W-:Y:S01]  /*02c0*/  R2P PR, R21, 0x7e ;  /* 0x0000007e15007804 */ /* 0x000fe20000000000 */
[----:B------:R-:W-:-:S08]  /*02d0*/  IMAD.WIDE.U32 R14, R15, 0x4, R10 ;  /* 0x000000040f0e7825 */ /* 0x000fd000078e000a */
[----:B------:R-:W2:Y:S04]  /*02e0*/  @!P0 LDG.E R20, desc[UR6][R14.64+0x10] ;  /* 0x000010060e148981 */ /* 0x000ea8000c1e1900 */
[----:B------:R-:W3:Y:S04]  /*02f0*/  @P1 LDG.E R22, desc[UR6][R14.64+0x24] ;  /* 0x000024060e161981 */ /* 0x000ee8000c1e1900 */
[----:B------:R-:W4:Y:S04]  /*0300*/  @P2 LDG.E R24, desc[UR6][R14.64+0x38] ;  /* 0x000038060e182981 */ /* 0x000f28000c1e1900 */
[----:B------:R-:W4:Y:S04]  /*0310*/  @P3 LDG.E R26, desc[UR6][R14.64+0x4c] ;  /* 0x00004c060e1a3981 */ /* 0x000f28000c1e1900 */
[----:B------:R-:W4:Y:S04]  /*0320*/  @P4 LDG.E R28, desc[UR6][R14.64+0x60] ;  /* 0x000060060e1c4981 */ /* 0x000f28000c1e1900 */
[----:B------:R-:W4:Y:S04]  /*0330*/  @!P0 LDG.E R18, desc[UR6][R14.64] ;  /* 0x000000060e128981 */ /* 0x000f28000c1e1900 */
[----:B------:R-:W4:Y:S04]  /*0340*/  @!P0 LDG.E R17, desc[UR6][R14.64+0x4] ;  /* 0x000004060e118981 */ /* 0x000f28000c1e1900 */
[----:B------:R-:W4:Y:S04]  /*0350*/  @P5 LDG.E R19, desc[UR6][R14.64+0x74] ;  /* 0x000074060e135981 */ /* 0x000f28000c1e1900 */
[----:B------:R-:W4:Y:S04]  /*0360*/  @P1 LDG.E R23, desc[UR6][R14.64+0x20] ;  /* 0x000020060e171981 */ /* 0x000f28000c1e1900 */
[----:B------:R-:W4:Y:S01]  /*0370*/  @P3 LDG.E R25, desc[UR6][R14.64+0x48] ;  /* 0x000048060e193981 */ /* 0x000f22000c1e1900 */
[----:B--2---:R-:W-:-:S03]  /*0380*/  @!P0 LOP3.LUT R5, R5, R20, RZ, 0x3c, !PT ;  /* 0x0000001405058212 */ /* 0x004fc600078e3cff */
[----:B------:R-:W2:Y:S01]  /*0390*/  @P1 LDG.E R20, desc[UR6][R14.64+0x14] ;  /* 0x000014060e141981 */ /* 0x000ea2000c1e1900 */
[----:B---3--:R-:W-:-:S03]  /*03a0*/  @P1 LOP3.LUT R5, R5, R22, RZ, 0x3c, !PT ;  /* 0x0000001605051212 */ /* 0x008fc600078e3cff */
[----:B------:R-:W3:Y:S01]  /*03b0*/  @P1 LDG.E R22, desc[UR6][R14.64+0x1c] ;  /* 0x00001c060e161981 */ /* 0x000ee2000c1e1900 */
[----:B----4-:R-:W-:-:S03]  /*03c0*/  @P2 LOP3.LUT R5, R5, R24, RZ, 0x3c, !PT ;  /* 0x0000001805052212 */ /* 0x010fc600078e3cff */
[----:B------:R-:W4:Y:S01]  /*03d0*/  @P2 LDG.E R24, desc[UR6][R14.64+0x28] ;  /* 0x000028060e182981 */ /* 0x000f22000c1e1900 */
[----:B------:R-:W-:-:S03]  /*03e0*/  @P3 LOP3.LUT R5, R5, R26, RZ, 0x3c, !PT ;  /* 0x0000001a05053212 */ /* 0x000fc600078e3cff */
[----:B------:R-:W3:Y:S01]  /*03f0*/  @P6 LDG.E R26, desc[UR6][R14.64+0x88] ;  /* 0x000088060e1a6981 */ /* 0x000ee2000c1e1900 */
[----:B------:R-:W-:Y:S02]  /*0400*/  @P4 LOP3.LUT R5, R5, R28, RZ, 0x3c, !PT ;  /* 0x0000001c05054212 */ /* 0x000fe400078e3cff */
[----:B------:R-:W-:Y:S02]  /*0410*/  @!P0 LOP3.LUT R3, R3, R18, RZ, 0x3c, !PT ;  /* 0x0000001203038212 */ /* 0x000fe400078e3cff */
[----:B------:R-:W3:Y:S01]  /*0420*/  @!P0 LDG.E R18, desc[UR6][R14.64+0x8] ;  /* 0x000008060e128981 */ /* 0x000ee2000c1e1900 */
[----:B------:R-:W-:-:S03]  /*0430*/  @!P0 LOP3.LUT R6, R6, R17, RZ, 0x3c, !PT ;  /* 0x0000001106068212 */ /* 0x000fc600078e3cff */
[----:B------:R-:W3:Y:S01]  /*0440*/  @!P0 LDG.E R17, desc[UR6][R14.64+0xc] ;  /* 0x00000c060e118981 */ /* 0x000ee2000c1e1900 */
[----:B------:R-:W-:-:S03]  /*0450*/  @P5 LOP3.LUT R5, R5, R19, RZ, 0x3c, !PT ;  /* 0x0000001305055212 */ /* 0x000fc600078e3cff */
[----:B------:R-:W3:Y:S01]  /*0460*/  @P1 LDG.E R19, desc[UR6][R14.64+0x18] ;  /* 0x000018060e131981 */ /* 0x000ee2000c1e1900 */
[----:B--2---:R-:W-:-:S03]  /*0470*/  @P1 LOP3.LUT R3, R3, R20, RZ, 0x3c, !PT ;  /* 0x0000001403031212 */ /* 0x004fc600078e3cff */
[----:B------:R-:W2:Y:S01]  /*0480*/  @P3 LDG.E R20, desc[UR6][R14.64+0x3c] ;  /* 0x00003c060e143981 */ /* 0x000ea2000c1e1900 */
[----:B----4-:R-:W-:-:S03]  /*0490*/  @P2 LOP3.LUT R3, R3, R24, RZ, 0x3c, !PT ;  /* 0x0000001803032212 */ /* 0x010fc600078e3cff */
[----:B------:R-:W4:Y:S01]  /*04a0*/  @P4 LDG.E R24, desc[UR6][R14.64+0x50] ;  /* 0x000050060e184981 */ /* 0x000f22000c1e1900 */
[----:B---3--:R-:W-:-:S03]  /*04b0*/  @!P0 LOP3.LUT R7, R7, R18, RZ, 0x3c, !PT ;  /* 0x0000001207078212 */ /* 0x008fc600078e3cff */
[----:B------:R-:W3:Y:S01]  /*04c0*/  @P2 LDG.E R18, desc[UR6][R14.64+0x30] ;  /* 0x000030060e122981 */ /* 0x000ee2000c1e1900 */
[----:B------:R-:W-:-:S03]  /*04d0*/  @!P0 LOP3.LUT R4, R4, R17, RZ, 0x3c, !PT ;  /* 0x0000001104048212 */ /* 0x000fc600078e3cff */
[----:B------:R-:W3:Y:S01]  /*04e0*/  @P2 LDG.E R17, desc[UR6][R14.64+0x2c] ;  /* 0x00002c060e112981 */ /* 0x000ee2000c1e1900 */
[----:B------:R-:W-:-:S03]  /*04f0*/  @P1 LOP3.LUT R6, R6, R19, RZ, 0x3c, !PT ;  /* 0x0000001306061212 */ /* 0x000fc600078e3cff */
[----:B------:R-:W3:Y:S01]  /*0500*/  @P2 LDG.E R19, desc[UR6][R14.64+0x34] ;  /* 0x000034060e132981 */ /* 0x000ee2000c1e1900 */
[----:B------:R-:W-:Y:S02]  /*0510*/  @P1 LOP3.LUT R7, R7, R22, RZ, 0x3c, !PT ;  /* 0x0000001607071212 */ /* 0x000fe400078e3cff */
[----:B------:R-:W-:Y:S01]  /*0520*/  @P1 LOP3.LUT R4, R4, R23, RZ, 0x3c, !PT ;  /* 0x0000001704041212 */ /* 0x000fe200078e3cff */
[----:B------:R-:W3:Y:S04]  /*0530*/  @P3 LDG.E R22, desc[UR6][R14.64+0x44] ;  /* 0x000044060e163981 */ /* 0x000ee8000c1e1900 */
[----:B------:R-:W3:Y:S01]  /*0540*/  @P3 LDG.E R23, desc[UR6][R14.64+0x40] ;  /* 0x000040060e173981 */ /* 0x000ee2000c1e1900 */
[----:B--2---:R-:W-:-:S03]  /*0550*/  @P3 LOP3.LUT R3, R3, R20, RZ, 0x3c, !PT ;  /* 0x0000001403033212 */ /* 0x004fc600078e3cff */
[----:B------:R-:W2:Y:S01]  /*0560*/  @P5 LDG.E R20, desc[UR6][R14.64+0x64] ;  /* 0x000064060e145981 */ /* 0x000ea2000c1e1900 */
[----:B----4-:R-:W-:-:S03]  /*0570*/  @P4 LOP3.LUT R3, R3, R24, RZ, 0x3c, !PT ;  /* 0x0000001803034212 */ /* 0x010fc600078e3cff */
[----:B------:R-:W4:Y:S01]  /*0580*/  @P6 LDG.E R24, desc[UR6][R14.64+0x78] ;  /* 0x000078060e186981 */ /* 0x000f22000c1e1900 */
[----:B---3--:R-:W-:-:S03]  /*0590*/  @P2 LOP3.LUT R7, R7, R18, RZ, 0x3c, !PT ;  /* 0x0000001207072212 */ /* 0x008fc600078e3cff */
[----:B------:R-:W3:Y:S01]  /*05a0*/  @P4 LDG.E R18, desc[UR6][R14.64+0x58] ;  /* 0x000058060e124981 */ /* 0x000ee2000c1e1900 */
[----:B------:R-:W-:-:S03]  /*05b0*/  @P2 LOP3.LUT R6, R6, R17, RZ, 0x3c, !PT ;  /* 0x0000001106062212 */ /* 0x000fc600078e3cff */
[----:B------:R-:W3:Y:S01]  /*05c0*/  @P4 LDG.E R17, desc[UR6][R14.64+0x54] ;  /* 0x000054060e114981 */ /* 0x000ee2000c1e1900 */
[----:B------:R-:W-:-:S03]  /*05d0*/  @P2 LOP3.LUT R4, R4, R19, RZ, 0x3c, !PT ;  /* 0x0000001304042212 */ /* 0x000fc600078e3cff */
[----:B------:R-:W3:Y:S01]  /*05e0*/  @P4 LDG.E R19, desc[UR6][R14.64+0x5c] ;  /* 0x00005c060e134981 */ /* 0x000ee2000c1e1900 */
[----:B------:R-:W-:Y:S02]  /*05f0*/  @P3 LOP3.LUT R7, R7, R22, RZ, 0x3c, !PT ;  /* 0x0000001607073212 */ /* 0x000fe400078e3cff */
[----:B------:R-:W-:Y:S01]  /*0600*/  @P3 LOP3.LUT R4, R4, R25, RZ, 0x3c, !PT ;  /* 0x0000001904043212 */ /* 0x000fe200078e3cff */
[----:B------:R-:W3:Y:S01]  /*0610*/  @P5 LDG.E R22, desc[UR6][R14.64+0x6c] ;  /* 0x00006c060e165981 */ /* 0x000ee2000c1e1900 */
[----:B------:R-:W-:-:S03]  /*0620*/  @P3 LOP3.LUT R6, R6, R23, RZ, 0x3c, !PT ;  /* 0x0000001706063212 */ /* 0x000fc600078e3cff */
[----:B------:R-:W3:Y:S04]  /*0630*/  @P5 LDG.E R23, desc[UR6][R14.64+0x68] ;  /* 0x000068060e175981 */ /* 0x000ee8000c1e1900 */
[----:B------:R-:W3:Y:S01]  /*0640*/  @P5 LDG.E R25, desc[UR6][R14.64+0x70] ;  /* 0x000070060e195981 */ /* 0x000ee2000c1e1900 */
[----:B------:R-:W-:Y:S02]  /*0650*/  LOP3.LUT P0, RZ, R21, 0x80, RZ, 0xc0, !PT ;  /* 0x0000008015ff7812 */ /* 0x000fe4000780c0ff */
[----:B--2---:R-:W-:-:S11]  /*0660*/  @P5 LOP3.LUT R3, R3, R20, RZ, 0x3c, !PT ;  /* 0x0000001403035212 */ /* 0x004fd600078e3cff */
        /* <DEDUP_REMOVED lines=15> */
[----:B------:R-:W-:Y:S02]  /*0760*/  @P6 LOP3.LUT R5, R5, R26, RZ, 0x3c, !PT ;  /* 0x0000001a05056212 */ /* 0x000fe400078e3cff */
[----:B--2---:R-:W-:Y:S02]  /*0770*/  @P0 LOP3.LUT R3, R3, R20, RZ, 0x3c, !PT ;  /* 0x0000001403030212 */ /* 0x004fe400078e3cff */
[----:B----4-:R-:W-:Y:S02]  /*0780*/  @P0 LOP3.LUT R5, R5, R24, RZ, 0x3c, !PT ;  /* 0x0000001805050212 */ /* 0x010fe400078e3cff */
[----:B---3--:R-:W-:Y:S02]  /*0790*/  @P6 LOP3.LUT R7, R7, R18, RZ, 0x3c, !PT ;  /* 0x0000001207076212 */ /* 0x008fe400078e3cff */
[----:B------:R-:W-:Y:S02]  /*07a0*/  @P6 LOP3.LUT R6, R6, R17, RZ, 0x3c, !PT ;  /* 0x0000001106066212 */ /* 0x000fe400078e3cff */
[----:B------:R-:W-:-:S02]  /*07b0*/  @P6 LOP3.LUT R4, R4, R19, RZ, 0x3c, !PT ;  /* 0x0000001304046212 */ /* 0x000fc400078e3cff */
[----:B------:R-:W-:Y:S02]  /*07c0*/  @P0 LOP3.LUT R7, R7, R22, RZ, 0x3c, !PT ;  /* 0x0000001607070212 */ /* 0x000fe400078e3cff */
[----:B------:R-:W-:Y:S02]  /*07d0*/  @P0 LOP3.LUT R6, R6, R23, RZ, 0x3c, !PT ;  /* 0x0000001706060212 */ /* 0x000fe400078e3cff */
[----:B------:R-:W-:Y:S02]  /*07e0*/  @P0 LOP3.LUT R4, R4, R25, RZ, 0x3c, !PT ;  /* 0x0000001904040212 */ /* 0x000fe400078e3cff */
[----:B------:R-:W-:-:S13]  /*07f0*/  R2P PR, R21.B1, 0x7f ;  /* 0x0000007f15007804 */ /* 0x000fda0000001000 */
[----:B------:R-:W2:Y:S04]  /*0800*/  @P0 LDG.E R18, desc[UR6][R14.64+0xb0] ;  /* 0x0000b0060e120981 */ /* 0x000ea8000c1e1900 */
[----:B------:R-:W3:Y:S04]  /*0810*/  @P1 LDG.E R20, desc[UR6][R14.64+0xc4] ;  /* 0x0000c4060e141981 */ /* 0x000ee8000c1e1900 */
[----:B------:R-:W4:Y:S04]  /*0820*/  @P2 LDG.E R26, desc[UR6][R14.64+0xd8] ;  /* 0x0000d8060e1a2981 */ /* 0x000f28000c1e1900 */
[----:B------:R-:W4:Y:S04]  /*0830*/  @P3 LDG.E R28, desc[UR6][R14.64+0xec] ;  /* 0x0000ec060e1c3981 */ /* 0x000f28000c1e1900 */
[----:B------:R-:W4:Y:S04]  /*0840*/  @P0 LDG.E R19, desc[UR6][R14.64+0xac] ;  /* 0x0000ac060e130981 */ /* 0x000f28000c1e1900 */
[----:B------:R-:W4:Y:S04]  /*0850*/  @P0 LDG.E R22, desc[UR6][R14.64+0xa0] ;  /* 0x0000a0060e160981 */ /* 0x000f28000c1e1900 */
[----:B------:R-:W4:Y:S04]  /*0860*/  @P4 LDG.E R23, desc[UR6][R14.64+0x100] ;  /* 0x000100060e174981 */ /* 0x000f28000c1e1900 */
[----:B------:R-:W4:Y:S04]  /*0870*/  @P0 LDG.E R17, desc[UR6][R14.64+0xa4] ;  /* 0x0000a4060e110981 */ /* 0x000f28000c1e1900 */
[----:B------:R-:W4:Y:S04]  /*0880*/  @P0 LDG.E R24, desc[UR6][R14.64+0xa8] ;  /* 0x0000a8060e180981 */ /* 0x000f28000c1e1900 */
[----:B------:R-:W4:Y:S01]  /*0890*/  @P5 LDG.E R25, desc[UR6][R14.64+0x114] ;  /* 0x000114060e195981 */ /* 0x000f22000c1e1900 */
[----:B--2---:R-:W-:-:S03]  /*08a0*/  @P0 LOP3.LUT R5, R5, R18, RZ, 0x3c, !PT ;  /* 0x0000001205050212 */ /* 0x004fc600078e3cff */
[----:B------:R-:W2:Y:S01]  /*08b0*/  @P1 LDG.E R18, desc[UR6][R14.64+0xb4] ;  /* 0x0000b4060e121981 */ /* 0x000ea2000c1e1900 */
[----:B---3--:R-:W-:-:S03]  /*08c0*/  @P1 LOP3.LUT R5, R5, R20, RZ, 0x3c, !PT ;  /* 0x0000001405051212 */ /* 0x008fc600078e3cff */
[----:B------:R-:W3:Y:S01]  /*08d0*/  @P6 LDG.E R20, desc[UR6][R14.64+0x128] ;  /* 0x000128060e146981 */ /* 0x000ee2000c1e1900 */
[----:B----4-:R-:W-:-:S03]  /*08e0*/  @P2 LOP3.LUT R5, R5, R26, RZ, 0x3c, !PT ;  /* 0x0000001a05052212 */ /* 0x010fc600078e3cff */
[----:B------:R-:W4:Y:S01]  /*08f0*/  @P2 LDG.E R26, desc[UR6][R14.64+0xd0] ;  /* 0x0000d0060e1a2981 */ /* 0x000f22000c1e1900 */
[----:B------:R-:W-:-:S03]  /*0900*/  @P3 LOP3.LUT R5, R5, R28, RZ, 0x3c, !PT ;  /* 0x0000001c05053212 */ /* 0x000fc600078e3cff */
        /* <DEDUP_REMOVED lines=9> */
[----:B------:R-:W-:Y:S02]  /*09a0*/  @P0 LOP3.LUT R7, R7, R24, RZ, 0x3c, !PT ;  /* 0x0000001807070212 */ /* 0x000fe400078e3cff */
[----:B------:R-:W-:Y:S01]  /*09b0*/  LOP3.LUT P0, RZ, R21, 0x8000, RZ, 0xc0, !PT ;  /* 0x0000800015ff7812 */ /* 0x000fe2000780c0ff */
[----:B------:R-:W4:Y:S01]  /*09c0*/  @P2 LDG.E R24, desc[UR6][R14.64+0xc8] ;  /* 0x0000c8060e182981 */ /* 0x000f22000c1e1900 */
[----:B------:R-:W-:-:S03]  /*09d0*/  @P5 LOP3.LUT R5, R5, R25, RZ, 0x3c, !PT ;  /* 0x0000001905055212 */ /* 0x000fc600078e3cff */
        /* <DEDUP_REMOVED lines=9> */
[----:B------:R-:W2:Y:S01]  /*0a70*/  @P3 LDG.E R22, desc[UR6][R14.64+0xe4] ;  /* 0x0000e4060e163981 */ /* 0x000ea2000c1e1900 */
        /* <DEDUP_REMOVED lines=12> */
[----:B---3--:R-:W-:-:S03]  /*0b40*/  @P3 LOP3.LUT R3, R3, R20, RZ, 0x3c, !PT ;  /* 0x0000001403033212 */ /* 0x008fc600078e3cff */
[----:B------:R-:W3:Y:S01]  /*0b50*/  @P6 LDG.E R20, desc[UR6][R14.64+0x118] ;  /* 0x000118060e146981 */ /* 0x000ee2000c1e1900 */
[----:B--2---:R-:W-:-:S03]  /*0b60*/  @P3 LOP3.LUT R7, R7, R22, RZ, 0x3c, !PT ;  /* 0x0000001607073212 */ /* 0x004fc600078e3cff */
[----:B------:R-:W2:Y:S01]  /*0b70*/  @P6 LDG.E R22, desc[UR6][R14.64+0x120] ;  /* 0x000120060e166981 */ /* 0x000ea2000c1e1900 */
[----:B----4-:R-:W-:-:S03]  /*0b80*/  @P4 LOP3.LUT R6, R6, R23, RZ, 0x3c, !PT ;  /* 0x0000001706064212 */ /* 0x010fc600078e3cff */
[----:B------:R-:W4:Y:S01]  /*0b90*/  @P0 LDG.E R23, desc[UR6][R14.64+0x130] ;  /* 0x000130060e170981 */ /* 0x000f22000c1e1900 */
[----:B------:R-:W-:Y:S02]  /*0ba0*/  @P4 LOP3.LUT R7, R7, R26, RZ, 0x3c, !PT ;  /* 0x0000001a07074212 */ /* 0x000fe400078e3cff */
[----:B------:R-:W-:Y:S01]  /*0bb0*/  @P5 LOP3.LUT R6, R6, R19, RZ, 0x3c, !PT ;  /* 0x0000001306065212 */ /* 0x000fe200078e3cff */
[----:B------:R-:W4:Y:S01]  /*0bc0*/  @P0 LDG.E R26, desc[UR6][R14.64+0x13c] ;  /* 0x00013c060e1a0981 */ /* 0x000f22000c1e1900 */
[----:B------:R-:W-:-:S03]  /*0bd0*/  @P5 LOP3.LUT R7, R7, R18, RZ, 0x3c, !PT ;  /* 0x0000001207075212 */ /* 0x000fc600078e3cff */
[----:B------:R-:W4:Y:S01]  /*0be0*/  @P6 LDG.E R19, desc[UR6][R14.64+0x124] ;  /* 0x000124060e136981 */ /* 0x000f22000c1e1900 */
[----:B------:R-:W-:-:S03]  /*0bf0*/  @P3 LOP3.LUT R4, R4, R21, RZ, 0x3c, !PT ;  /* 0x0000001504043212 */ /* 0x000fc600078e3cff */
[----:B------:R-:W4:Y:S01]  /*0c00*/  @P6 LDG.E R21, desc[UR6][R14.64+0x11c] ;  /* 0x00011c060e156981 */ /* 0x000f22000c1e1900 */
[----:B------:R-:W-:Y:S02]  /*0c10*/  @P4 LOP3.LUT R3, R3, R24, RZ, 0x3c, !PT ;  /* 0x0000001803034212 */ /* 0x000fe400078e3cff */
[----:B------:R-:W-:Y:S01]  /*0c20*/  @P4 LOP3.LUT R4, R4, R25, RZ, 0x3c, !PT ;  /* 0x0000001904044212 */ /* 0x000fe200078e3cff */
[----:B------:R-:W4:Y:S04]  /*0c30*/  @P0 LDG.E R24, desc[UR6][R14.64+0x12c] ;  /* 0x00012c060e180981 */ /* 0x000f28000c1e1900 */
[----:B------:R-:W4:Y:S04]  /*0c40*/  @P0 LDG.E R18, desc[UR6][R14.64+0x134] ;  /* 0x000134060e120981 */ /* 0x000f28000c1e1900 */
[----:B------:R-:W4:Y:S01]  /*0c50*/  @P0 LDG.E R25, desc[UR6][R14.64+0x138] ;  /* 0x000138060e190981 */ /* 0x000f22000c1e1900 */
[----:B------:R-:W-:Y:S01]  /*0c60*/  UIADD3 UR4, UPT, UPT, UR4, 0x10, URZ ;  /* 0x0000001004047890 */ /* 0x000fe2000fffe0ff */
[----:B------:R-:W-:-:S03]  /*0c70*/  @P5 LOP3.LUT R3, R3, R28, RZ, 0x3c, !PT ;  /* 0x0000001c03035212 */ /* 0x000fc600078e3cff */
[----:B------:R-:W-:Y:S01]  /*0c80*/  UISETP.NE.AND UP0, UPT, UR4, 0x20, UPT ;  /* 0x000000200400788c */ /* 0x000fe2000bf05270 */
[----:B------:R-:W-:Y:S02]  /*0c90*/  @P5 LOP3.LUT R4, R4, R17, RZ, 0x3c, !PT ;  /* 0x0000001104045212 */ /* 0x000fe400078e3cff */
[----:B---3--:R-:W-:Y:S02]  /*0ca0*/  @P6 LOP3.LUT R3, R3, R20, RZ, 0x3c, !PT ;  /* 0x0000001403036212 */ /* 0x008fe400078e3cff */
[----:B--2---:R-:W-:Y:S02]  /*0cb0*/  @P6 LOP3.LUT R7, R7, R22, RZ, 0x3c, !PT ;  /* 0x0000001607076212 */ /* 0x004fe400078e3cff */
[----:B----4-:R-:W-:Y:S02]  /*0cc0*/  @P0 LOP3.LUT R5, R5, R26, RZ, 0x3c, !PT ;  /* 0x0000001a05050212 */ /* 0x010fe400078e3cff */
[----:B------:R-:W-:Y:S02]  /*0cd0*/  @P6 LOP3.LUT R4, R4, R19, RZ, 0x3c, !PT ;  /* 0x0000001304046212 */ /* 0x000fe400078e3cff */
[----:B------:R-:W-:-:S02]  /*0ce0*/  @P6 LOP3.LUT R6, R6, R21, RZ, 0x3c, !PT ;  /* 0x0000001506066212 */ /* 0x000fc400078e3cff */
[----:B------:R-:W-:Y:S02]  /*0cf0*/  @P0 LOP3.LUT R3, R3, R24, RZ, 0x3c, !PT ;  /* 0x0000001803030212 */ /* 0x000fe400078e3cff */
[----:B------:R-:W-:Y:S02]  /*0d00*/  @P0 LOP3.LUT R6, R6, R23, RZ, 0x3c, !PT ;  /* 0x0000001706060212 */ /* 0x000fe400078e3cff */
[----:B------:R-:W-:Y:S02]  /*0d10*/  @P0 LOP3.LUT R7, R7, R18, RZ, 0x3c, !PT ;  /* 0x0000001207070212 */ /* 0x000fe400078e3cff */
[----:B------:R-:W-:Y:S01]  /*0d20*/  @P0 LOP3.LUT R4, R4, R25, RZ, 0x3c, !PT ;  /* 0x0000001904040212 */ /* 0x000fe200078e3cff */
[----:B------:R-:W-:Y:S06]  /*0d30*/  BRA.U UP0, `(.L_x_11) ;  /* 0xfffffff500487547 */ /* 0x000fec000b83ffff */
[----:B------:R-:W-:-:S05]  /*0d40*/  VIADD R0, R0, 0x1 ;  /* 0x0000000100007836 */ /* 0x000fca0000000000 */
[----:B------:R-:W-:-:S13]  /*0d50*/  ISETP.NE.AND P0, PT, R0, 0x5, PT ;  /* 0x000000050000780c */ /* 0x000fda0003f05270 */
[----:B------:R-:W-:Y:S05]  /*0d60*/  @P0 BRA `(.L_x_12) ;  /* 0xfffffff400300947 */ /* 0x000fea000383ffff */
[----:B------:R-:W-:Y:S01]  /*0d70*/  LOP3.LUT R0, R13, 0x3, RZ, 0xc0, !PT ;  /* 0x000000030d007812 */ /* 0x000fe200078ec0ff */
[----:B------:R0:W-:Y:S03]  /*0d80*/  STL.64 [R1+0x8], R6 ;  /* 0x0000080601007387 */ /* 0x0001e60000100a00 */
[----:B------:R-:W-:Y:S01]  /*0d90*/  ISETP.NE.U32.AND P0, PT, R0, 0x1, PT ;  /* 0x000000010000780c */ /* 0x000fe20003f05070 */
[----:B------:R0:W-:Y:S03]  /*0da0*/  STL.64 [R1+0x10], R4 ;  /* 0x0000100401007387 */ /* 0x0001e60000100a00 */
[----:B------:R-:W-:Y:S01]  /*0db0*/  ISETP.NE.AND.EX P0, PT, RZ, RZ, PT, P0 ;  /* 0x000000ffff00720c */ /* 0x000fe20003f05300 */
[----:B------:R0:W-:-:S12]  /*0dc0*/  STL [R1+0x4], R3 ;  /* 0x0000040301007387 */ /* 0x0001d80000100800 */
[----:B0-----:R-:W-:Y:S05]  /*0dd0*/  @!P0 BRA `(.L_x_10) ;  /* 0x0000001400f88947 */ /* 0x001fea0003800000 */
[----:B------:R-:W-:Y:S01]  /*0de0*/  UMOV UR4, URZ ;  /* 0x000000ff00047c82 */ /* 0x000fe20008000000 */
[----:B------:R-:W-:Y:S01]  /*0df0*/  IMAD.MOV.U32 R0, RZ, RZ, RZ ;  /* 0x000000ffff007224 */ /* 0x000fe200078e00ff */
[----:B------:R-:W-:Y:S01]  /*0e00*/  CS2R R6, SRZ ;  /* 0x0000000000067805 */ /* 0x000fe2000001ff00 */
[----:B------:R-:W-:Y:S02]  /*0e10*/  IMAD.MOV.U32 R4, RZ, RZ, RZ ;  /* 0x000000ffff047224 */ /* 0x000fe400078e00ff */
[----:B------:R-:W-:Y:S02]  /*0e20*/  IMAD.MOV.U32 R3, RZ, RZ, RZ ;  /* 0x000000ffff037224 */ /* 0x000fe400078e00ff */
[----:B------:R-:W-:-:S07]  /*0e30*/  IMAD.U32 R5, RZ, RZ, UR4 ;  /* 0x00000004ff057e24 */ /* 0x000fce000f8e00ff */
.L_x_14:
[----:B------:R-:W-:-:S06]  /*0e40*/  IMAD R16, R0, 0x4, R1 ;  /* 0x0000000400107824 */ /* 0x000fcc00078e0201 */
[----:B------:R-:W5:Y:S01]  /*0e50*/  LDL R16, [R16+0x4] ;  /* 0x0000040010107983 */ /* 0x000f620000100800 */
[----:B------:R-:W-:-:S05]  /*0e60*/  UMOV UR4, URZ ;  /* 0x000000ff00047c82 */ /* 0x000fca0008000000 */
.L_x_13:
        /* <DEDUP_REMOVED lines=180> */
[----:B------:R0:W-:Y:S03]  /*19b0*/  STL [R1+0x4], R3 ;  /* 0x0000040301007387 */ /* 0x0001e60000100800 */
[----:B------:R-:W-:Y:S01]  /*19c0*/  ISETP.NE.AND.EX P0, PT, RZ, RZ, PT, P0 ;  /* 0x000000ffff00720c */ /* 0x000fe20003f05300 */
[----:B------:R0:W-:-:S12]  /*19d0*/  STL.64 [R1+0x10], R4 ;  /* 0x0000100401007387 */ /* 0x0001d80000100a00 */
[----:B0-----:R-:W-:Y:S05]  /*19e0*/  @P0 BRA `(.L_x_10) ;  /* 0x0000000800f40947 */ /* 0x001fea0003800000 */
[----:B------:R-:W-:Y:S01]  /*19f0*/  UMOV UR4, URZ ;  /* 0x000000ff00047c82 */ /* 0x000fe20008000000 */
[----:B------:R-:W-:Y:S01]  /*1a00*/  IMAD.MOV.U32 R0, RZ, RZ, RZ ;  /* 0x000000ffff007224 */ /* 0x000fe200078e00ff */
[----:B------:R-:W-:Y:S01]  /*1a10*/  CS2R R6, SRZ ;  /* 0x0000000000067805 */ /* 0x000fe2000001ff00 */
[----:B------:R-:W-:Y:S02]  /*1a20*/  IMAD.MOV.U32 R4, RZ, RZ, RZ ;  /* 0x000000ffff047224 */ /* 0x000fe400078e00ff */
[----:B------:R-:W-:Y:S02]  /*1a30*/  IMAD.MOV.U32 R3, RZ, RZ, RZ ;  /* 0x000000ffff037224 */ /* 0x000fe400078e00ff */
[----:B------:R-:W-:-:S07]  /*1a40*/  IMAD.U32 R5, RZ, RZ, UR4 ;  /* 0x00000004ff057e24 */ /* 0x000fce000f8e00ff */
.L_x_16:
[----:B------:R-:W-:-:S06]  /*1a50*/  IMAD R16, R0, 0x4, R1 ;  /* 0x0000000400107824 */ /* 0x000fcc00078e0201 */
[----:B------:R-:W5:Y:S01]  /*1a60*/  LDL R16, [R16+0x4] ;  /* 0x0000040010107983 */ /* 0x000f620000100800 */
[----:B------:R-:W-:-:S05]  /*1a70*/  UMOV UR4, URZ ;  /* 0x000000ff00047c82 */ /* 0x000fca0008000000 */
.L_x_15:
        /* <DEDUP_REMOVED lines=177> */
[----:B------:R0:W-:Y:S04]  /*2590*/  STL.64 [R1+0x8], R6 ;  /* 0x0000080601007387 */ /* 0x0001e80000100a00 */
[----:B------:R0:W-:Y:S04]  /*25a0*/  STL [R1+0x4], R3 ;  /* 0x0000040301007387 */ /* 0x0001e80000100800 */
[----:B------:R0:W-:Y:S02]  /*25b0*/  STL.64 [R1+0x10], R4 ;  /* 0x0000100401007387 */ /* 0x0001e40000100a00 */
.L_x_10:
[----:B------:R-:W-:Y:S05]  /*25c0*/  BSYNC.RECONVERGENT B1 ;  /* 0x0000000000017941 */ /* 0x000fea0003800200 */
.L_x_9:
[C---:B------:R-:W-:Y:S01]  /*25d0*/  ISETP.GE.U32.AND P0, PT, R13.reuse, 0x4, PT ;  /* 0x000000040d00780c */ /* 0x040fe20003f06070 */
[----:B------:R-:W-:Y:S01]  /*25e0*/  VIADD R8, R8, 0x1 ;  /* 0x0000000108087836 */ /* 0x000fe20000000000 */
[--C-:B------:R-:W-:Y:S02]  /*25f0*/  SHF.R.U64 R13, R13, 0x2, R12.reuse ;  /* 0x000000020d0d7819 */ /* 0x100fe4000000120c */
[----:B------:R-:W-:Y:S02]  /*2600*/  ISETP.GE.U32.AND.EX P0, PT, R12, RZ, PT, P0 ;  /* 0x000000ff0c00720c */ /* 0x000fe40003f06100 */
[----:B------:R-:W-:-:S11]  /*2610*/  SHF.R.U32.HI R12, RZ, 0x2, R12 ;  /* 0x00000002ff0c7819 */ /* 0x000fd6000001160c */
[----:B------:R-:W-:Y:S05]  /*2620*/  @P0 BRA `(.L_x_17) ;  /* 0xffffffd800d40947 */ /* 0x000fea000383ffff */
.L_x_8:
[----:B------:R-:W-:Y:S05]  /*2630*/  BSYNC.RECONVERGENT B0 ;  /* 0x0000000000007941 */ /* 0x000fea0003800200 */
.L_x_7:
[----:B------:R-:W-:-:S13]  /*2640*/  ISETP.NE.AND P0, PT, R9, RZ, PT ;  /* 0x000000ff0900720c */ /* 0x000fda0003f05270 */
[----:B------:R-:W-:Y:S05]  /*2650*/  @!P0 BRA `(.L_x_18) ;  /* 0x0000002400388947 */ /* 0x000fea0003800000 */
[----:B------:R-:W-:Y:S02]  /*2660*/  IMAD.MOV.U32 R8, RZ, RZ, RZ ;  /* 0x000000ffff087224 */ /* 0x000fe400078e00ff */
[----:B------:R-:W-:Y:S02]  /*2670*/  IMAD.MOV.U32 R12, RZ, RZ, R9 ;  /* 0x000000ffff0c7224 */ /* 0x000fe400078e0009 */
[----:B------:R-:W-:-:S07]  /*2680*/  IMAD.MOV.U32 R13, RZ, RZ, RZ ;  /* 0x000000ffff0d7224 */ /* 0x000fce00078e00ff */
.L_x_26:
[----:B------:R-:W-:-:S04]  /*2690*/  LOP3.LUT R0, R12, 0x3, RZ, 0xc0, !PT ;  /* 0x000000030c007812 */ /* 0x000fc800078ec0ff */
[----:B------:R-:W-:-:S04]  /*26a0*/  ISETP.NE.U32.AND P0, PT, R0, RZ, PT ;  /* 0x000000ff0000720c */ /* 0x000fc80003f05070 */
[----:B------:R-:W-:-:S13]  /*26b0*/  ISETP.NE.AND.EX P0, PT, RZ, RZ, PT, P0 ;  /* 0x000000ffff00720c */ /* 0x000fda0003f05300 */
[----:B-1----:R-:W-:Y:S05]  /*26c0*/  @!P0 BRA `(.L_x_19) ;  /* 0x0000002400048947 */ /* 0x002fea0003800000 */
[----:B------:R-:W1:Y:S01]  /*26d0*/  LDC.64 R10, c[0x4][0x8] ;  /* 0x01000200ff0a7b82 */ /* 0x000e620000000a00 */
[----:B------:R-:W-:Y:S01]  /*26e0*/  UMOV UR4, URZ ;  /* 0x000000ff00047c82 */ /* 0x000fe20008000000 */
[----:B------:R-:W-:Y:S01]  /*26f0*/  IMAD.MOV.U32 R0, RZ, RZ, RZ ;  /* 0x000000ffff007224 */ /* 0x000fe200078e00ff */
[----:B0-----:R-:W-:Y:S01]  /*2700*/  CS2R R6, SRZ ;  /* 0x0000000000067805 */ /* 0x001fe2000001ff00 */
[----:B------:R-:W-:Y:S02]  /*2710*/  IMAD.MOV.U32 R4, RZ, RZ, RZ ;  /* 0x000000ffff047224 */ /* 0x000fe400078e00ff */
[----:B------:R-:W-:Y:S02]  /*2720*/  IMAD.MOV.U32 R3, RZ, RZ, RZ ;  /* 0x000000ffff037224 */ /* 0x000fe400078e00ff */
[----:B------:R-:W-:Y:S02]  /*2730*/  IMAD.U32 R5, RZ, RZ, UR4 ;  /* 0x00000004ff057e24 */ /* 0x000fe4000f8e00ff */
[----:B-1----:R-:W-:-:S07]  /*2740*/  IMAD.WIDE.U32 R10, R8, 0xc80, R10 ;  /* 0x00000c80080a7825 */ /* 0x002fce00078e000a */
.L_x_21:
[----:B------:R-:W-:-:S06]  /*2750*/  IMAD R16, R0, 0x4, R1 ;  /* 0x0000000400107824 */ /* 0x000fcc00078e0201 */
[----:B------:R-:W5:Y:S01]  /*2760*/  LDL R16, [R16+0x4] ;  /* 0x0000040010107983 */ /* 0x000f620000100800 */
[----:B------:R-:W-:-:S07]  /*2770*/  IMAD.MOV.U32 R17, RZ, RZ, RZ ;  /* 0x000000ffff117224 */ /* 0x000fce00078e00ff */
.L_x_20:
[----:B-----5:R-:W-:Y:S01]  /*2780*/  SHF.R.U32.HI R23, RZ, R17, R16 ;  /* 0x00000011ff177219 */ /* 0x020fe20000011610 */
[----:B------:R-:W-:-:S03]  /*2790*/  IMAD.SHL.U32 R14, R0, 0x20, RZ ;  /* 0x00000020000e7824 */ /* 0x000fc600078e00ff */
[----:B------:R-:W-:Y:S01]  /*27a0*/  LOP3.LUT R15, R23, 0x1, RZ, 0xc0, !PT ;  /* 0x00000001170f7812 */ /* 0x000fe200078ec0ff */
[----:B------:R-:W-:-:S03]  /*27b0*/  IMAD.IADD R14, R14, 0x1, R17 ;  /* 0x000000010e0e7824 */ /* 0x000fc600078e0211 */
[----:B------:R-:W-:Y:S01]  /*27c0*/  ISETP.NE.U32.AND P0, PT, R15, 0x1, PT ;  /* 0x000000010f00780c */ /* 0x000fe20003f05070 */
[----:B------:R-:W-:-:S03]  /*27d0*/  IMAD R15, R14, 0x5, RZ ;  /* 0x000000050e0f7824 */ /* 0x000fc600078e02ff */
[----:B------:R-:W-:Y:S01]  /*27e0*/  R2P PR, R23, 0x7e ;  /* 0x0000007e17007804 */ /* 0x000fe20000000000 */
[----:B------:R-:W-:-:S08]  /*27f0*/  IMAD.WIDE.U32 R14, R15, 0x4, R10 ;  /* 0x000000040f0e7825 */ /* 0x000fd000078e000a */
[----:B------:R-:W2:Y:S04]  /*2800*/  @!P0 LDG.E R18, desc[UR6][R14.64+0x10] ;  /* 0x000010060e128981 */ /* 0x000ea8000c1e1900 */
[----:B------:R-:W3:Y:S04]  /*2810*/  @P1 LDG.E R20, desc[UR6][R14.64+0x24] ;  /* 0x000024060e141981 */ /* 0x000ee8000c1e1900 */
[----:B------:R-:W4:Y:S04]  /*2820*/  @P2 LDG.E R22, desc[UR6][R14.64+0x38] ;  /* 0x000038060e162981 */ /* 0x000f28000c1e1900 */
[----:B------:R-:W4:Y:S04]  /*2830*/  @!P0 LDG.E R19, desc[UR6][R14.64+0x4] ;  /* 0x000004060e138981 */ /* 0x000f28000c1e1900 */
[----:B------:R-:W4:Y:S04]  /*2840*/  @!P0 LDG.E R21, desc[UR6][R14.64+0xc] ;  /* 0x00000c060e158981 */ /* 0x000f28000c1e1900 */
[----:B------:R-:W4:Y:S04]  /*2850*/  @P3 LDG.E R24, desc[UR6][R14.64+0x4c] ;  /* 0x00004c060e183981 */ /* 0x000f28000c1e1900 */
[----:B------:R-:W4:Y:S04]  /*2860*/  @P2 LDG.E R25, desc[UR6][R14.64+0x2c] ;  /* 0x00002c060e192981 */ /* 0x000f28000c1e1900 */
[----:B------:R-:W4:Y:S04]  /*2870*/  @P4 LDG.E R26, desc[UR6][R14.64+0x60] ;  /* 0x000060060e1a4981 */ /* 0x000f28000c1e1900 */
[----:B------:R-:W4:Y:S01]  /*2880*/  @P2 LDG.E R27, desc[UR6][R14.64+0x34] ;  /* 0x000034060e1b2981 */ /* 0x000f22000c1e1900 */
[----:B--2---:R-:W-:-:S03]  /*2890*/  @!P0 LOP3.LUT R5, R5, R18, RZ, 0x3c, !PT ;  /* 0x0000001205058212 */ /* 0x004fc600078e3cff */
[----:B------:R-:W2:Y:S01]  /*28a0*/  @!P0 LDG.E R18, desc[UR6][R14.64] ;  /* 0x000000060e128981 */ /* 0x000ea2000c1e1900 */
[----:B---3--:R-:W-:-:S03]  /*28b0*/  @P1 LOP3.LUT R5, R5, R20, RZ, 0x3c, !PT ;  /* 0x0000001405051212 */ /* 0x008fc600078e3cff */
[----:B------:R-:W3:Y:S01]  /*28c0*/  @!P0 LDG.E R20, desc[UR6][R14.64+0x8] ;  /* 0x000008060e148981 */ /* 0x000ee2000c1e1900 */
[----:B----4-:R-:W-:-:S03]  /*28d0*/  @P2 LOP3.LUT R5, R5, R22, RZ, 0x3c, !PT ;  /* 0x0000001605052212 */ /* 0x010fc600078e3cff */
[----:B------:R-:W4:Y:S01]  /*28e0*/  @P1 LDG.E R22, desc[UR6][R14.64+0x14] ;  /* 0x000014060e161981 */ /* 0x000f22000c1e1900 */
[----:B------:R-:W-:-:S03]  /*28f0*/  @!P0 LOP3.LUT R6, R6, R19, RZ, 0x3c, !PT ;  /* 0x0000001306068212 */ /* 0x000fc600078e3cff */
[----:B------:R-:W4:Y:S01]  /*2900*/  @P1 LDG.E R19, desc[UR6][R14.64+0x18] ;  /* 0x000018060e131981 */ /* 0x000f22000c1e1900 */
[----:B------:R-:W-:-:S03]  /*2910*/  @!P0 LOP3.LUT R4, R4, R21, RZ, 0x3c, !PT ;  /* 0x0000001504048212 */ /* 0x000fc600078e3cff */
[----:B------:R-:W4:Y:S01]  /*2920*/  @P1 LDG.E R21, desc[UR6][R14.64+0x20] ;  /* 0x000020060e151981 */ /* 0x000f22000c1e1900 */
[----:B------:R-:W-:-:S03]  /*2930*/  @P3 LOP3.LUT R5, R5, R24, RZ, 0x3c, !PT ;  /* 0x0000001805053212 */ /* 0x000fc600078e3cff */
[----:B------:R-:W4:Y:S01]  /*2940*/  @P5 LDG.E R24, desc[UR6][R14.64+0x74] ;  /* 0x000074060e185981 */ /* 0x000f22000c1e1900 */
[----:B--2---:R-:W-:-:S03]  /*2950*/  @!P0 LOP3.LUT R3, R3, R18, RZ, 0x3c, !PT ;  /* 0x0000001203038212 */ /* 0x004fc600078e3cff */
[----:B------:R-:W2:Y:S01]  /*2960*/  @P1 LDG.E R18, desc[UR6][R14.64+0x1c] ;  /* 0x00001c060e121981 */ /* 0x000ea2000c1e1900 */
[----:B---3--:R-:W-:-:S03]  /*2970*/  @!P0 LOP3.LUT R7, R7, R20, RZ, 0x3c, !PT ;  /* 0x0000001407078212 */ /* 0x008fc600078e3cff */
[----:B------:R-:W3:Y:S01]  /*2980*/  @P2 LDG.E R20, desc[UR6][R14.64+0x28] ;  /* 0x000028060e142981 */ /* 0x000ee2000c1e1900 */
[----:B----4-:R-:W-:-:S03]  /*2990*/  @P1 LOP3.LUT R3, R3, R22, RZ, 0x3c, !PT ;  /* 0x0000001603031212 */ /* 0x010fc600078e3cff */
[----:B------:R-:W4:Y:S01]  /*29a0*/  @P2 LDG.E R22, desc[UR6][R14.64+0x30] ;  /* 0x000030060e162981 */ /* 0x000f22000c1e1900 */
[----:B------:R-:W-:-:S03]  /*29b0*/  @P1 LOP3.LUT R6, R6, R19, RZ, 0x3c, !PT ;  /* 0x0000001306061212 */ /* 0x000fc600078e3cff */
[----:B------:R-:W4:Y:S01]  /*29c0*/  @P3 LDG.E R19, desc[UR6][R14.64+0x40] ;  /* 0x000040060e133981 */ /* 0x000f22000c1e1900 */
[----:B------:R-:W-:Y:S02]  /*29d0*/  @P1 LOP3.LUT R4, R4, R21, RZ, 0x3c, !PT ;  /* 0x0000001504041212 */ /* 0x000fe400078e3cff */
[----:B------:R-:W-:Y:S01]  /*29e0*/  @P2 LOP3.LUT R6, R6, R25, RZ, 0x3c, !PT ;  /* 0x0000001906062212 */ /* 0x000fe200078e3cff */
        /* <DEDUP_REMOVED lines=8> */
[----:B------:R-:W-:Y:S02]  /*2a70*/  @P4 LOP3.LUT R5, R5, R26, RZ, 0x3c, !PT ;  /* 0x0000001a05054212 */ /* 0x000fe400078e3cff */
[----:B------:R-:W-:Y:S01]  /*2a80*/  @P2 LOP3.LUT R4, R4, R27, RZ, 0x3c, !PT ;  /* 0x0000001b04042212 */ /* 0x000fe200078e3cff */
[----:B------:R-:W4:Y:S01]  /*2a90*/  @P6 LDG.E R26, desc[UR6][R14.64+0x88] ;  /* 0x000088060e1a6981 */ /* 0x000f22000c1e1900 */
[----:B------:R-:W-:Y:S02]  /*2aa0*/  @P5 LOP3.LUT R5, R5, R24, RZ, 0x3c, !PT ;  /* 0x0000001805055212 */ /* 0x000fe400078e3cff */
[----:B------:R-:W-:Y:S01]  /*2ab0*/  @P3 LOP3.LUT R6, R6, R19, RZ, 0x3c, !PT ;  /* 0x0000001306063212 */ /* 0x000fe200078e3cff */
[----:B------:R-:W4:Y:S01]  /*2ac0*/  @P4 LDG.E R24, desc[UR6][R14.64+0x58] ;  /* 0x000058060e184981 */ /* 0x000f22000c1e1900 */
[----:B------:R-:W-:-:S03]  /*2ad0*/  @P3 LOP3.LUT R4, R4, R21, RZ, 0x3c, !PT ;  /* 0x0000001504043212 */ /* 0x000fc600078e3cff */
[----:B------:R-:W4:Y:S01]  /*2ae0*/  @P4 LDG.E R19, desc[UR6][R14.64+0x5c] ;  /* 0x00005c060e134981 */ /* 0x000f22000c1e1900 */
[----:B------:R-:W-:-:S03]  /*2af0*/  @P4 LOP3.LUT R6, R6, R25, RZ, 0x3c, !PT ;  /* 0x0000001906064212 */ /* 0x000fc600078e3cff */
[----:B------:R-:W4:Y:S04]  /*2b00*/  @P5 LDG.E R21, desc[UR6][R14.64+0x68] ;  /* 0x000068060e155981 */ /* 0x000f28000c1e1900 */
[----:B------:R-:W4:Y:S01]  /*2b10*/  @P5 LDG.E R25, desc[UR6][R14.64+0x70] ;  /* 0x000070060e195981 */ /* 0x000f22000c1e1900 */
[----:B------:R-:W-:-:S03]  /*2b20*/  LOP3.LUT P0, RZ, R23, 0x80, RZ, 0xc0, !PT ;  /* 0x0000008017ff7812 */ /* 0x000fc6000780c0ff */
        /* <DEDUP_REMOVED lines=22> */
[----:B------:R-:W-:Y:S02]  /*2c90*/  @P6 LOP3.LUT R6, R6, R27, RZ, 0x3c, !PT ;  /* 0x0000001b06066212 */ /* 0x000fe400078e3cff */
[----:B------:R-:W-:Y:S02]  /*2ca0*/  @P0 LOP3.LUT R5, R5, R24, RZ, 0x3c, !PT ;  /* 0x0000001805050212 */ /* 0x000fe400078e3cff */
[----:B------:R-:W-:Y:S02]  /*2cb0*/  @P6 LOP3.LUT R4, R4, R19, RZ, 0x3c, !PT ;  /* 0x0000001304046212 */ /* 0x000fe400078e3cff */
[----:B------:R-:W-:Y:S02]  /*2cc0*/  @P0 LOP3.LUT R6, R6, R21, RZ, 0x3c, !PT ;  /* 0x0000001506060212 */ /* 0x000fe400078e3cff */
[----:B------:R-:W-:-:S02]  /*2cd0*/  @P0 LOP3.LUT R4, R4, R25, RZ, 0x3c, !PT ;  /* 0x0000001904040212 */ /* 0x000fc400078e3cff */
[----:B--2---:R-:W-:Y:S02]  /*2ce0*/  @P6 LOP3.LUT R7, R7, R18, RZ, 0x3c, !PT ;  /* 0x0000001207076212 */ /* 0x004fe400078e3cff */
[----:B---3--:R-:W-:Y:S02]  /*2cf0*/  @P0 LOP3.LUT R3, R3, R20, RZ, 0x3c, !PT ;  /* 0x0000001403030212 */ /* 0x008fe400078e3cff */
[----:B----4-:R-:W-:Y:S02]  /*2d00*/  @P0 LOP3.LUT R7, R7, R22, RZ, 0x3c, !PT ;  /* 0x0000001607070212 */ /* 0x010fe400078e3cff */
        /* <DEDUP_REMOVED lines=25> */
[----:B------:R-:W-:Y:S02]  /*2ea0*/  @P1 LOP3.LUT R6, R6, R25, RZ, 0x3c, !PT ;  /* 0x0000001906061212 */ /* 0x000fe400078e3cff */
[----:B------:R-:W4:Y:S01]  /*2eb0*/  @P3 LDG.E R25, desc[UR6][R14.64+0xe0] ;  /* 0x0000e0060e193981 */ /* 0x000f22000c1e1900 */
[----:B--2---:R-:W-:Y:S02]  /*2ec0*/  @P0 LOP3.LUT R7, R7, R20, RZ, 0x3c, !PT ;  /* 0x0000001407070212 */ /* 0x004fe400078e3cff */
[----:B------:R-:W-:Y:S01]  /*2ed0*/  LOP3.LUT P0, RZ, R23, 0x8000, RZ, 0xc0, !PT ;  /* 0x0000800017ff7812 */ /* 0x000fe2000780c0ff */
        /* <DEDUP_REMOVED lines=8> */
[----:B------:R-:W4:Y:S04]  /*2f60*/  @P3 LDG.E R22, desc[UR6][R14.64+0xdc] ;  /* 0x0000dc060e163981 */ /* 0x000f28000c1e1900 */
        /* <DEDUP_REMOVED lines=35> */
[----:B------:R-:W-:-:S05]  /*31a0*/  VIADD R17, R17, 0x10 ;  /* 0x0000001011117836 */ /* 0x000fca0000000000 */
[----:B------:R-:W-:Y:S02]  /*31b0*/  ISETP.NE.AND P1, PT, R17, 0x20, PT ;  /* 0x000000201100780c */ /* 0x000fe40003f25270 */
[----:B------:R-:W-:Y:S02]  /*31c0*/  @P6 LOP3.LUT R4, R4, R21, RZ, 0x3c, !PT ;  /* 0x0000001504046212 */ /* 0x000fe400078e3cff */
[----:B------:R-:W-:Y:S02]  /*31d0*/  @P0 LOP3.LUT R5, R5, R26, RZ, 0x3c, !PT ;  /* 0x0000001a05050212 */ /* 0x000fe400078e3cff */
[----:B--2---:R-:W-:Y:S02]  /*31e0*/  @P6 LOP3.LUT R7, R7, R20, RZ, 0x3c, !PT ;  /* 0x0000001407076212 */ /* 0x004fe400078e3cff */
[----:B----4-:R-:W-:Y:S02]  /*31f0*/  @P6 LOP3.LUT R3, R3, R18, RZ, 0x3c, !PT ;  /* 0x0000001203036212 */ /* 0x010fe400078e3cff */
[----:B---3--:R-:W-:-:S04]  /*3200*/  @P6 LOP3.LUT R6, R6, R19, RZ, 0x3c, !PT ;  /* 0x0000001306066212 */ /* 0x008fc800078e3cff */
[----:B------:R-:W-:Y:S02]  /*3210*/  @P0 LOP3.LUT R6, R6, R23, RZ, 0x3c, !PT ;  /* 0x0000001706060212 */ /* 0x000fe400078e3cff */
[----:B------:R-:W-:Y:S02]  /*3220*/  @P0 LOP3.LUT R4, R4, R25, RZ, 0x3c, !PT ;  /* 0x0000001904040212 */ /* 0x000fe400078e3cff */
[----:B------:R-:W-:Y:S02]  /*3230*/  @P0 LOP3.LUT R3, R3, R22, RZ, 0x3c, !PT ;  /* 0x0000001603030212 */ /* 0x000fe400078e3cff */
[----:B------:R-:W-:Y:S01]  /*3240*/  @P0 LOP3.LUT R7, R7, R24, RZ, 0x3c, !PT ;  /* 0x0000001807070212 */ /* 0x000fe200078e3cff */
[----:B------:R-:W-:Y:S06]  /*3250*/  @P1 BRA `(.L_x_20) ;  /* 0xfffffff400481947 */ /* 0x000fec000383ffff */
        /* <DEDUP_REMOVED lines=9> */
[----:B-1----:R-:W-:Y:S05]  /*32f0*/  @!P0 BRA `(.L_x_19) ;  /* 0x0000001400f88947 */ /* 0x002fea0003800000 */
[----:B------:R-:W-:Y:S01]  /*3300*/  UMOV UR4, URZ ;  /* 0x000000ff00047c82 */ /* 0x000fe20008000000 */
[----:B------:R-:W-:Y:S01]  /*3310*/  IMAD.MOV.U32 R0, RZ, RZ, RZ ;  /* 0x000000ffff007224 */ /* 0x000fe200078e00ff */
[----:B------:R-:W-:Y:S01]  /*3320*/  CS2R R6, SRZ ;  /* 0x0000000000067805 */ /* 0x000fe2000001ff00 */
[----:B------:R-:W-:Y:S02]  /*3330*/  IMAD.MOV.U32 R4, RZ, RZ, RZ ;  /* 0x000000ffff047224 */ /* 0x000fe400078e00ff */
[----:B------:R-:W-:Y:S02]  /*3340*/  IMAD.MOV.U32 R3, RZ, RZ, RZ ;  /* 0x000000ffff037224 */ /* 0x000fe400078e00ff */
[----:B------:R-:W-:-:S07]  /*3350*/  IMAD.U32 R5, RZ, RZ, UR4 ;  /* 0x00000004ff057e24 */ /* 0x000fce000f8e00ff */
.L_x_23:
[----:B------:R-:W-:-:S06]  /*3360*/  IMAD R16, R0, 0x4, R1 ;  /* 0x0000000400107824 */ /* 0x000fcc00078e0201 */
[----:B------:R-:W5:Y:S01]  /*3370*/  LDL R16, [R16+0x4] ;  /* 0x0000040010107983 */ /* 0x000f620000100800 */
[----:B------:R-:W-:-:S07]  /*3380*/  IMAD.MOV.U32 R17, RZ, RZ, RZ ;  /* 0x000000ffff117224 */ /* 0x000fce00078e00ff */
.L_x_22:
        /* <DEDUP_REMOVED lines=183> */
[----:B-1----:R-:W-:Y:S05]  /*3f00*/  @P0 BRA `(.L_x_19) ;  /* 0x0000000800f40947 */ /* 0x002fea0003800000 */
[----:B------:R-:W-:Y:S01]  /*3f10*/  UMOV UR4, URZ ;  /* 0x000000ff00047c82 */ /* 0x000fe20008000000 */
[----:B------:R-:W-:Y:S01]  /*3f20*/  IMAD.MOV.U32 R0, RZ, RZ, RZ ;  /* 0x000000ffff007224 */ /* 0x000fe200078e00ff */
[----:B------:R-:W-:Y:S01]  /*3f30*/  CS2R R6, SRZ ;  /* 0x0000000000067805 */ /* 0x000fe2000001ff00 */
[----:B------:R-:W-:Y:S02]  /*3f40*/  IMAD.MOV.U32 R4, RZ, RZ, RZ ;  /* 0x000000ffff047224 */ /* 0x000fe400078e00ff */
[----:B------:R-:W-:Y:S02]  /*3f50*/  IMAD.MOV.U32 R3, RZ, RZ, RZ ;  /* 0x000000ffff037224 */ /* 0x000fe400078e00ff */
[----:B------:R-:W-:-:S07]  /*3f60*/  IMAD.U32 R5, RZ, RZ, UR4 ;  /* 0x00000004ff057e24 */ /* 0x000fce000f8e00ff */
.L_x_25:
[----:B------:R-:W-:-:S06]  /*3f70*/  IMAD R16, R0, 0x4, R1 ;  /* 0x0000000400107824 */ /* 0x000fcc00078e0201 */
[----:B------:R-:W5:Y:S01]  /*3f80*/  LDL R16, [R16+0x4] ;  /* 0x0000040010107983 */ /* 0x000f620000100800 */
[----:B------:R-:W-:-:S07]  /*3f90*/  IMAD.MOV.U32 R17, RZ, RZ, RZ ;  /* 0x000000ffff117224 */ /* 0x000fce00078e00ff */
.L_x_24:
        /* <DEDUP_REMOVED lines=177> */
[----:B------:R1:W-:Y:S04]  /*4ab0*/  STL.64 [R1+0x8], R6 ;  /* 0x0000080601007387 */ /* 0x0003e80000100a00 */
[----:B------:R1:W-:Y:S04]  /*4ac0*/  STL [R1+0x4], R3 ;  /* 0x0000040301007387 */ /* 0x0003e80000100800 */
[----:B------:R1:W-:Y:S02]  /*4ad0*/  STL.64 [R1+0x10], R4 ;  /* 0x0000100401007387 */ /* 0x0003e40000100a00 */
.L_x_19:
[----:B------:R-:W-:Y:S01]  /*4ae0*/  ISETP.GT.U32.AND P0, PT, R12, 0x3, PT ;  /* 0x000000030c00780c */ /* 0x000fe20003f04070 */
[----:B------:R-:W-:Y:S01]  /*4af0*/  VIADD R8, R8, 0x1 ;  /* 0x0000000108087836 */ /* 0x000fe20000000000 */
[--C-:B------:R-:W-:Y:S02]  /*4b00*/  SHF.R.U64 R12, R12, 0x2, R13.reuse ;  /* 0x000000020c0c7819 */ /* 0x100fe4000000120d */
[----:B------:R-:W-:Y:S02]  /*4b10*/  ISETP.GT.U32.AND.EX P0, PT, R13, RZ, PT, P0 ;  /* 0x000000ff0d00720c */ /* 0x000fe40003f04100 */
[----:B------:R-:W-:-:S11]  /*4b20*/  SHF.R.U32.HI R13, RZ, 0x2, R13 ;  /* 0x00000002ff0d7819 */ /* 0x000fd6000001160d */
[----:B------:R-:W-:Y:S05]  /*4b30*/  @P0 BRA `(.L_x_26) ;  /* 0xffffffd800d40947 */ /* 0x000fea000383ffff */
.L_x_18:
[----:B------:R-:W2:Y:S01]  /*4b40*/  S2R R0, SR_TID.X ;  /* 0x0000000000007919 */ /* 0x000ea20000002100 */
[----:B------:R-:W2:Y:S01]  /*4b50*/  LDCU UR4, c[0x0][0x360] ;  /* 0x00006c00ff0477ac */ /* 0x000ea20008000800 */
[----:B------:R-:W3:Y:S01]  /*4b60*/  LDCU UR5, c[0x0][0x388] ;  /* 0x00007100ff0577ac */ /* 0x000ee20008000800 */
[----:B--2---:R-:W-:-:S05]  /*4b70*/  IMAD R11, R9, UR4, R0 ;  /* 0x00000004090b7c24 */ /* 0x004fca000f8e0200 */
[----:B---3--:R-:W-:-:S13]  /*4b80*/  ISETP.GE.AND P0, PT, R11, UR5, PT ;  /* 0x000000050b007c0c */ /* 0x008fda000bf06270 */
[----:B------:R-:W-:Y:S05]  /*4b90*/  @P0 EXIT ;  /* 0x000000000000094d */ /* 0x000fea0003800000 */
[----:B------:R-:W-:Y:S01]  /*4ba0*/  SHF.R.U32.HI R0, RZ, 0x2, R3 ;  /* 0x00000002ff007819 */ /* 0x000fe20000011603 */
[----:B01----:R-:W0:Y:S01]  /*4bb0*/  LDC.64 R6, c[0x0][0x380] ;  /* 0x0000e000ff067b82 */ /* 0x003e220000000a00 */
[----:B------:R-:W-:Y:S02]  /*4bc0*/  IMAD R2, R9, 0x587c5, R2 ;  /* 0x000587c509027824 */ /* 0x000fe400078e0202 */
[----:B------:R-:W-:Y:S01]  /*4bd0*/  LOP3.LUT R0, R0, R3, RZ, 0x3c, !PT ;  /* 0x0000000300007212 */ /* 0x000fe200078e3cff */
[----:B------:R-:W-:-:S04]  /*4be0*/  IMAD.SHL.U32 R3, R5, 0x10, RZ ;  /* 0x0000001005037824 */ /* 0x000fc800078e00ff */
[----:B------:R-:W-:-:S05]  /*4bf0*/  IMAD.SHL.U32 R4, R0, 0x2, RZ ;  /* 0x0000000200047824 */ /* 0x000fca00078e00ff */
[----:B------:R-:W-:-:S04]  /*4c00*/  LOP3.LUT R4, R0, R4, R3, 0x96, !PT ;  /* 0x0000000400047212 */ /* 0x000fc800078e9603 */
[----:B------:R-:W-:-:S04]  /*4c10*/  LOP3.LUT R5, R4, R5, RZ, 0x3c, !PT ;  /* 0x0000000504057212 */ /* 0x000fc800078e3cff */
[----:B------:R-:W-:Y:S01]  /*4c20*/  IADD3 R5, PT, PT, R2, 0x587c5, R5 ;  /* 0x000587c502057810 */ /* 0x000fe20007ffe005 */
[----:B0-----:R-:W-:-:S04]  /*4c30*/  IMAD.WIDE R2, R11, 0x4, R6 ;  /* 0x000000040b027825 */ /* 0x001fc800078e0206 */
[----:B------:R-:W-:-:S05]  /*4c40*/  IMAD.HI.U32 R0, R5, 0x51eb851f, RZ ;  /* 0x51eb851f05007827 */ /* 0x000fca00078e00ff */
[----:B------:R-:W-:-:S05]  /*4c50*/  SHF.R.U32.HI R0, RZ, 0x5, R0 ;  /* 0x00000005ff007819 */ /* 0x000fca0000011600 */
[----:B------:R-:W-:-:S05]  /*4c60*/  IMAD R5, R0, -0x64, R5 ;  /* 0xffffff9c00057824 */ /* 0x000fca00078e0205 */
[----:B------:R-:W-:Y:S01]  /*4c70*/  STG.E desc[UR6][R2.64], R5 ;  /* 0x0000000502007986 */ /* 0x000fe2000c101906 */
[----:B------:R-:W-:Y:S05]  /*4c80*/  EXIT ;  /* 0x000000000000794d */ /* 0x000fea0003800000 */
.L_x_27:
        /* <DEDUP_REMOVED lines=15> */
.L_x_31:


//--------------------- .nv.global.init           --------------------------
	.section	.nv.global.init,"aw",@progbits
	.align	4
.nv.global.init:
	.type		mrg32k3aM1SubSeq,@object
	.size		mrg32k3aM1SubSeq,(mrg32k3aM2SubSeq - mrg32k3aM1SubSeq)
mrg32k3aM1SubSeq:
        /*0000*/ 	.byte	0x0b, 0xcc, 0xee, 0x04, 0x73, 0x29, 0x8b, 0x6f, 0xf6, 0x53, 0x03, 0xf6, 0x23, 0xf6, 0xea, 0xda
        /* <DEDUP_REMOVED lines=125> */
	.type		mrg32k3aM2SubSeq,@object
	.size		mrg32k3aM2SubSeq,(mrg32k3aM1 - mrg32k3aM2SubSeq)
mrg32k3aM2SubSeq:
        /* <DEDUP_REMOVED lines=126> */
	.type		mrg32k3aM1,@object
	.size		mrg32k3aM1,(mrg32k3aM1Seq - mrg32k3aM1)
mrg32k3aM1:
        /* <DEDUP_REMOVED lines=144> */
	.type		mrg32k3aM1Seq,@object
	.size		mrg32k3aM1Seq,(mrg32k3aM2 - mrg32k3aM1Seq)
mrg32k3aM1Seq:
        /* <DEDUP_REMOVED lines=144> */
	.type		mrg32k3aM2,@object
	.size		mrg32k3aM2,(mrg32k3aM2Seq - mrg32k3aM2)
mrg32k3aM2:
        /* <DEDUP_REMOVED lines=144> */
	.type		mrg32k3aM2Seq,@object
	.size		mrg32k3aM2Seq,(precalc_xorwow_matrix - mrg32k3aM2Seq)
mrg32k3aM2Seq:
        /* <DEDUP_REMOVED lines=144> */
	.type		precalc_xorwow_matrix,@object
	.size		precalc_xorwow_matrix,(precalc_xorwow_offset_matrix - precalc_xorwow_matrix)
precalc_xorwow_matrix:
        /* <DEDUP_REMOVED lines=6400> */
	.type		precalc_xorwow_offset_matrix,@object
	.size		precalc_xorwow_offset_matrix,($str - precalc_xorwow_offset_matrix)
precalc_xorwow_offset_matrix:
        /* <DEDUP_REMOVED lines=6400> */
	.type		$str,@object
	.size		$str,(.L_49 - $str)
$str:
        /*353c0*/ 	.byte	0x45, 0x72, 0x72, 0x6f, 0x72, 0x20, 0x61, 0x74, 0x20, 0x25, 0x64, 0x3a, 0x20, 0x25, 0x64, 0x20
        /*353d0*/ 	.byte	0x3e, 0x20, 0x25, 0x64, 0x0a, 0x00
.L_49:


//--------------------- .nv.shared.reserved.0     --------------------------
	.section	.nv.shared.reserved.0,"aw",@nobits
	.weak		__nv_reservedSMEM_offset_0_alias
	.size		__nv_reservedSMEM_offset_0_alias, 0, 64
	.other		__nv_reservedSMEM_offset_0_alias,@"STO_CUDA_RESERVED_SHARED STV_DEFAULT"
__nv_reservedSMEM_offset_0_alias:
	.zero		0
	.zero		64


//--------------------- .nv.global                --------------------------
	.section	.nv.global,"aw",@nobits
.nv.global:
	.type		_ZN34_INTERNAL_7f73a9d5_4_k_cu_4708c62b6thrust24THRUST_300001_SM_1000_NS12placeholders2_5E,@object
	.size		_ZN34_INTERNAL_7f73a9d5_4_k_cu_4708c62b6thrust24THRUST_300001_SM_1000_NS12placeholders2_5E,(_ZN34_INTERNAL_7f73a9d5_4_k_cu_4708c62b4cuda3std3__45__cpo6cbeginE - _ZN34_INTERNAL_7f73a9d5_4_k_cu_4708c62b6thrust24THRUST_300001_SM_1000_NS12placeholders2_5E)
_ZN34_INTERNAL_7f73a9d5_4_k_cu_4708c62b6thrust24THRUST_300001_SM_1000_NS12placeholders2_5E:
	.zero		1
	.type		_ZN34_INTERNAL_7f73a9d5_4_k_cu_4708c62b4cuda3std3__45__cpo6cbeginE,@object
	.size		_ZN34_INTERNAL_7f73a9d5_4_k_cu_4708c62b4cuda3std3__45__cpo6cbeginE,(_ZN34_INTERNAL_7f73a9d5_4_k_cu_4708c62b4cuda3std6ranges3__45__cpo6cbeginE - _ZN34_INTERNAL_7f73a9d5_4_k_cu_4708c62b4cuda3std3__45__cpo6cbeginE)
_ZN34_INTERNAL_7f73a9d5_4_k_cu_4708c62b4cuda3std3__45__cpo6cbeginE:
	.zero		1
	.type		_ZN34_INTERNAL_7f73a9d5_4_k_cu_4708c62b4cuda3std6ranges3__45__cpo6cbeginE,@object
	.size		_ZN34_INTERNAL_7f73a9d5_4_k_cu_4708c62b4cuda3std6ranges3__45__cpo6cbeginE,(_ZN34_INTERNAL_7f73a9d5_4_k_cu_4708c62b4cuda3std3__48in_placeE - _ZN34_INTERNAL_7f73a9d5_4_k_cu_4708c62b4cuda3std6ranges3__45__cpo6cbeginE)
_ZN34_INTERNAL_7f73a9d5_4_k_cu_4708c62b4cuda3std6ranges3__45__cpo6cbeginE:
	.zero		1
	.type		_ZN34_INTERNAL_7f73a9d5_4_k_cu_4708c62b4cuda3std3__48in_placeE,@object
	.size		_ZN34_INTERNAL_7f73a9d5_4_k_cu_4708c62b4cuda3std3__48in_placeE,(_ZN34_INTERNAL_7f73a9d5_4_k_cu_4708c62b4cuda3std6ranges3__45__cpo4sizeE - _ZN34_INTERNAL_7f73a9d5_4_k_cu_4708c62b4cuda3std3__48in_placeE)
_ZN34_INTERNAL_7f73a9d5_4_k_cu_4708c62b4cuda3std3__48in_placeE:
	.zero		1
	.type		_ZN34_INTERNAL_7f73a9d5_4_k_cu_4708c62b4cuda3std6ranges3__45__cpo4sizeE,@object
	.size		_ZN34_INTERNAL_7f73a9d5_4_k_cu_4708c62b4cuda3std6ranges3__45__cpo4sizeE,(_ZN34_INTERNAL_7f73a9d5_4_k_cu_4708c62b6thrust24THRUST_300001_SM_1000_NS12placeholders2_9E - _ZN34_INTERNAL_7f73a9d5_4_k_cu_4708c62b4cuda3std6ranges3__45__cpo4sizeE)
_ZN34_INTERNAL_7f73a9d5_4_k_cu_4708c62b4cuda3std6ranges3__45__cpo4sizeE:
	.zero		1
	.type		_ZN34_INTERNAL_7f73a9d5_4_k_cu_4708c62b6thrust24THRUST_300001_SM_1000_NS12placeholders2_9E,@object
	.size		_ZN34_INTERNAL_7f73a9d5_4_k_cu_4708c62b6thrust24THRUST_300001_SM_1000_NS12placeholders2_9E,(_ZN34_INTERNAL_7f73a9d5_4_k_cu_4708c62b4cuda3std3__45__cpo7crbeginE - _ZN34_INTERNAL_7f73a9d5_4_k_cu_4708c62b6thrust24THRUST_300001_SM_1000_NS12placeholders2_9E)
_ZN34_INTERNAL_7f73a9d5_4_k_cu_4708c62b6thrust24THRUST_300001_SM_1000_NS12placeholders2_9E:
	.zero		1
	.type		_ZN34_INTERNAL_7f73a9d5_4_k_cu_4708c62b4cuda3std3__45__cpo7crbeginE,@object
	.size		_ZN34_INTERNAL_7f73a9d5_4_k_cu_4708c62b4cuda3std3__45__cpo7crbeginE,(_ZN34_INTERNAL_7f73a9d5_4_k_cu_4708c62b4cuda3std6ranges3__45__cpo4nextE - _ZN34_INTERNAL_7f73a9d5_4_k_cu_4708c62b4cuda3std3__45__cpo7crbeginE)
_ZN34_INTERNAL_7f73a9d5_4_k_cu_4708c62b4cuda3std3__45__cpo7crbeginE:
	.zero		1
	.type		_ZN34_INTERNAL_7f73a9d5_4_k_cu_4708c62b4cuda3std6ranges3__45__cpo4nextE,@object
	.size		_ZN34_INTERNAL_7f73a9d5_4_k_cu_4708c62b4cuda3std6ranges3__45__cpo4nextE,(_ZN34_INTERNAL_7f73a9d5_4_k_cu_4708c62b4cuda3std6ranges3__45__cpo4swapE - _ZN34_INTERNAL_7f73a9d5_4_k_cu_4708c62b4cuda3std6ranges3__45__cpo4nextE)
_ZN34_INTERNAL_7f73a9d5_4_k_cu_4708c62b4cuda3std6ranges3__45__cpo4nextE:
	.zero		1
	.type		_ZN34_INTERNAL_7f73a9d5_4_k_cu_4708c62b4cuda3std6ranges3__45__cpo4swapE,@object
	.size		_ZN34_INTERNAL_7f73a9d5_4_k_cu_4708c62b4cuda3std6ranges3__45__cpo4swapE,(_ZN34_INTERNAL_7f73a9d5_4_k_cu_4708c62b6thrust24THRUST_300001_SM_1000_NS12placeholders2_1E - _ZN34_INTERNAL_7f73a9d5_4_k_cu_4708c62b4cuda3std6ranges3__45__cpo4swapE)
_ZN34_INTERNAL_7f73a9d5_4_k_cu_4708c62b4cuda3std6ranges3__45__cpo4swapE:
	.zero		1
	.type		_ZN34_INTERNAL_7f73a9d5_4_k_cu_4708c62b6thrust24THRUST_300001_SM_1000_NS12placeholders2_1E,@object
	.size		_ZN34_INTERNAL_7f73a9d5_4_k_cu_4708c62b6thrust24THRUST_300001_SM_1000_NS12placeholders2_1E,(_ZN34_INTERNAL_7f73a9d5_4_k_cu_4708c62b6thrust24THRUST_300001_SM_1000_NS12placeholders2_3E - _ZN34_INTERNAL_7f73a9d5_4_k_cu_4708c62b6thrust24THRUST_300001_SM_1000_NS12placeholders2_1E)
_ZN34_INTERNAL_7f73a9d5_4_k_cu_4708c62b6thrust24THRUST_300001_SM_1000_NS12placeholders2_1E:
	.zero		1
	.type		_ZN34_INTERNAL_7f73a9d5_4_k_cu_4708c62b6thrust24THRUST_300001_SM_1000_NS12placeholders2_3E,@object
	.size		_ZN34_INTERNAL_7f73a9d5_4_k_cu_4708c62b6thrust24THRUST_300001_SM_1000_NS12placeholders2_3E,(_ZN34_INTERNAL_7f73a9d5_4_k_cu_4708c62b4cuda3std3__45__cpo5beginE - _ZN34_INTERNAL_7f73a9d5_4_k_cu_4708c62b6thrust24THRUST_300001_SM_1000_NS12placeholders2_3E)
_ZN34_INTERNAL_7f73a9d5_4_k_cu_4708c62b6thrust24THRUST_300001_SM_1000_NS12placeholders2_3E:
	.zero		1
	.type		_ZN34_INTERNAL_7f73a9d5_4_k_cu_4708c62b4cuda3std3__45__cpo5beginE,@object
	.size		_ZN34_INTERNAL_7f73a9d5_4_k_cu_4708c62b4cuda3std3__45__cpo5beginE,(_ZN34_INTERNAL_7f73a9d5_4_k_cu_4708c62b4cuda3std6ranges3__45__cpo5beginE - _ZN34_INTERNAL_7f73a9d5_4_k_cu_4708c62b4cuda3std3__45__cpo5beginE)
_ZN34_INTERNAL_7f73a9d5_4_k_cu_4708c62b4cuda3std3__45__cpo5beginE:
	.zero		1
	.type		_ZN34_INTERNAL_7f73a9d5_4_k_cu_4708c62b4cuda3std6ranges3__45__cpo5beginE,@object
	.size		_ZN34_INTERNAL_7f73a9d5_4_k_cu_4708c62b4cuda3std6ranges3__45__cpo5beginE,(_ZN34_INTERNAL_7f73a9d5_4_k_cu_4708c62b4cuda3std3__436_GLOBAL__N__7f73a9d5_4_k_cu_4708c62b6ignoreE - _ZN34_INTERNAL_7f73a9d5_4_k_cu_4708c62b4cuda3std6ranges3__45__cpo5beginE)
_ZN34_INTERNAL_7f73a9d5_4_k_cu_4708c62b4cuda3std6ranges3__45__cpo5beginE:
	.zero		1
	.type		_ZN34_INTERNAL_7f73a9d5_4_k_cu_4708c62b4cuda3std3__436_GLOBAL__N__7f73a9d5_4_k_cu_4708c62b6ignoreE,@object
	.size		_ZN34_INTERNAL_7f73a9d5_4_k_cu_4708c62b4cuda3std3__436_GLOBAL__N__7f73a9d5_4_k_cu_4708c62b6ignoreE,(_ZN34_INTERNAL_7f73a9d5_4_k_cu_4708c62b4cuda3std6ranges3__45__cpo4dataE - _ZN34_INTERNAL_7f73a9d5_4_k_cu_4708c62b4cuda3std3__436_GLOBAL__N__7f73a9d5_4_k_cu_4708c62b6ignoreE)
_ZN34_INTERNAL_7f73a9d5_4_k_cu_4708c62b4cuda3std3__436_GLOBAL__N__7f73a9d5_4_k_cu_4708c62b6ignoreE:
	.zero		1
	.type		_ZN34_INTERNAL_7f73a9d5_4_k_cu_4708c62b4cuda3std6ranges3__45__cpo4dataE,@object
	.size		_ZN34_INTERNAL_7f73a9d5_4_k_cu_4708c62b4cuda3std6ranges3__45__cpo4dataE,(_ZN34_INTERNAL_7f73a9d5_4_k_cu_4708c62b6thrust24THRUST_300001_SM_1000_NS12placeholders2_7E - _ZN34_INTERNAL_7f73a9d5_4_k_cu_4708c62b4cuda3std6ranges3__45__cpo4dataE)
_ZN34_INTERNAL_7f73a9d5_4_k_cu_4708c62b4cuda3std6ranges3__45__cpo4dataE:
	.zero		1
	.type		_ZN34_INTERNAL_7f73a9d5_4_k_cu_4708c62b6thrust24THRUST_300001_SM_1000_NS12placeholders2_7E,@object
	.size		_ZN34_INTERNAL_7f73a9d5_4_k_cu_4708c62b6thrust24THRUST_300001_SM_1000_NS12placeholders2_7E,(_ZN34_INTERNAL_7f73a9d5_4_k_cu_4708c62b4cuda3std3__45__cpo6rbeginE - _ZN34_INTERNAL_7f73a9d5_4_k_cu_4708c62b6thrust24THRUST_300001_SM_1000_NS12placeholders2_7E)
_ZN34_INTERNAL_7f73a9d5_4_k_cu_4708c62b6thrust24THRUST_300001_SM_1000_NS12placeholders2_7E:
	.zero		1
	.type		_ZN34_INTERNAL_7f73a9d5_4_k_cu_4708c62b4cuda3std3__45__cpo6rbeginE,@object
	.size		_ZN34_INTERNAL_7f73a9d5_4_k_cu_4708c62b4cuda3std3__45__cpo6rbeginE,(_ZN34_INTERNAL_7f73a9d5_4_k_cu_4708c62b4cuda3std6ranges3__45__cpo7advanceE - _ZN34_INTERNAL_7f73a9d5_4_k_cu_4708c62b4cuda3std3__45__cpo6rbeginE)
_ZN34_INTERNAL_7f73a9d5_4_k_cu_4708c62b4cuda3std3__45__cpo6rbeginE:
	.zero		1
	.type		_ZN34_INTERNAL_7f73a9d5_4_k_cu_4708c62b4cuda3std6ranges3__45__cpo7advanceE,@object
	.size		_ZN34_INTERNAL_7f73a9d5_4_k_cu_4708c62b4cuda3std6ranges3__45__cpo7advanceE,(_ZN34_INTERNAL_7f73a9d5_4_k_cu_4708c62b4cuda3std3__47nulloptE - _ZN34_INTERNAL_7f73a9d5_4_k_cu_4708c62b4cuda3std6ranges3__45__cpo7advanceE)
_ZN34_INTERNAL_7f73a9d5_4_k_cu_4708c62b4cuda3std6ranges3__45__cpo7advanceE:
	.zero		1
	.type		_ZN34_INTERNAL_7f73a9d5_4_k_cu_4708c62b4cuda3std3__47nulloptE,@object
	.size		_ZN34_INTERNAL_7f73a9d5_4_k_cu_4708c62b4cuda3std3__47nulloptE,(_ZN34_INTERNAL_7f73a9d5_4_k_cu_4708c62b4cuda3std6ranges3__45__cpo8distanceE - _ZN34_INTERNAL_7f73a9d5_4_k_cu_4708c62b4cuda3std3__47nulloptE)
_ZN34_INTERNAL_7f73a9d5_4_k_cu_4708c62b4cuda3std3__47nulloptE:
	.zero		1
	.type		_ZN34_INTERNAL_7f73a9d5_4_k_cu_4708c62b4cuda3std6ranges3__45__cpo8distanceE,@object
	.size		_ZN34_INTERNAL_7f73a9d5_4_k_cu_4708c62b4cuda3std6ranges3__45__cpo8distanceE,(_ZN34_INTERNAL_7f73a9d5_4_k_cu_4708c62b6thrust24THRUST_300001_SM_1000_NS12placeholders2_6E - _ZN34_INTERNAL_7f73a9d5_4_k_cu_4708c62b4cuda3std6ranges3__45__cpo8distanceE)
_ZN34_INTERNAL_7f73a9d5_4_k_cu_4708c62b4cuda3std6ranges3__45__cpo8distanceE:
	.zero		1
	.type		_ZN34_INTERNAL_7f73a9d5_4_k_cu_4708c62b6thrust24THRUST_300001_SM_1000_NS12placeholders2_6E,@object
	.size		_ZN34_INTERNAL_7f73a9d5_4_k_cu_4708c62b6thrust24THRUST_300001_SM_1000_NS12placeholders2_6E,(_ZN34_INTERNAL_7f73a9d5_4_k_cu_4708c62b4cuda3std3__45__cpo4cendE - _ZN34_INTERNAL_7f73a9d5_4_k_cu_4708c62b6thrust24THRUST_300001_SM_1000_NS12placeholders2_6E)
_ZN34_INTERNAL_7f73a9d5_4_k_cu_4708c62b6thrust24THRUST_300001_SM_1000_NS12placeholders2_6E:
	.zero		1
	.type		_ZN34_INTERNAL_7f73a9d5_4_k_cu_4708c62b4cuda3std3__45__cpo4cendE,@object
	.size		_ZN34_INTERNAL_7f73a9d5_4_k_cu_4708c62b4cuda3std3__45__cpo4cendE,(_ZN34_INTERNAL_7f73a9d5_4_k_cu_4708c62b4cuda3std6ranges3__45__cpo4cendE - _ZN34_INTERNAL_7f73a9d5_4_k_cu_4708c62b4cuda3std3__45__cpo4cendE)
_ZN34_INTERNAL_7f73a9d5_4_k_cu_4708c62b4cuda3std3__45__cpo4cendE:
	.zero		1
	.type		_ZN34_INTERNAL_7f73a9d5_4_k_cu_4708c62b4cuda3std6ranges3__45__cpo4cendE,@object
	.size		_ZN34_INTERNAL_7f73a9d5_4_k_cu_4708c62b4cuda3std6ranges3__45__cpo4cendE,(_ZN34_INTERNAL_7f73a9d5_4_k_cu_4708c62b4cuda3std3__420unreachable_sentinelE - _ZN34_INTERNAL_7f73a9d5_4_k_cu_4708c62b4cuda3std6ranges3__45__cpo4cendE)
_ZN34_INTERNAL_7f73a9d5_4_k_cu_4708c62b4cuda3std6ranges3__45__cpo4cendE:
	.zero		1
	.type		_ZN34_INTERNAL_7f73a9d5_4_k_cu_4708c62b4cuda3std3__420unreachable_sentinelE,@object
	.size		_ZN34_INTERNAL_7f73a9d5_4_k_cu_4708c62b4cuda3std3__420unreachable_sentinelE,(_ZN34_INTERNAL_7f73a9d5_4_k_cu_4708c62b4cuda3std6ranges3__45__cpo5ssizeE - _ZN34_INTERNAL_7f73a9d5_4_k_cu_4708c62b4cuda3std3__420unreachable_sentinelE)
_ZN34_INTERNAL_7f73a9d5_4_k_cu_4708c62b4cuda3std3__420unreachable_sentinelE:
	.zero		1
	.type		_ZN34_INTERNAL_7f73a9d5_4_k_cu_4708c62b4cuda3std6ranges3__45__cpo5ssizeE,@object
	.size		_ZN34_INTERNAL_7f73a9d5_4_k_cu_4708c62b4cuda3std6ranges3__45__cpo5ssizeE,(_ZN34_INTERNAL_7f73a9d5_4_k_cu_4708c62b6thrust24THRUST_300001_SM_1000_NS12placeholders3_10E - _ZN34_INTERNAL_7f73a9d5_4_k_cu_4708c62b4cuda3std6ranges3__45__cpo5ssizeE)
_ZN34_INTERNAL_7f73a9d5_4_k_cu_4708c62b4cuda3std6ranges3__45__cpo5ssizeE:
	.zero		1
	.type		_ZN34_INTERNAL_7f73a9d5_4_k_cu_4708c62b6thrust24THRUST_300001_SM_1000_NS12placeholders3_10E,@object
	.size		_ZN34_INTERNAL_7f73a9d5_4_k_cu_4708c62b6thrust24THRUST_300001_SM_1000_NS12placeholders3_10E,(_ZN34_INTERNAL_7f73a9d5_4_k_cu_4708c62b4cuda3std3__45__cpo5crendE - _ZN34_INTERNAL_7f73a9d5_4_k_cu_4708c62b6thrust24THRUST_300001_SM_1000_NS12placeholders3_10E)
_ZN34_INTERNAL_7f73a9d5_4_k_cu_4708c62b6thrust24THRUST_300001_SM_1000_NS12placeholders3_10E:
	.zero		1
	.type		_ZN34_INTERNAL_7f73a9d5_4_k_cu_4708c62b4cuda3std3__45__cpo5crendE,@object
	.size		_ZN34_INTERNAL_7f73a9d5_4_k_cu_4708c62b4cuda3std3__45__cpo5crendE,(_ZN34_INTERNAL_7f73a9d5_4_k_cu_4708c62b4cuda3std6ranges3__45__cpo4prevE - _ZN34_INTERNAL_7f73a9d5_4_k_cu_4708c62b4cuda3std3__45__cpo5crendE)
_ZN34_INTERNAL_7f73a9d5_4_k_cu_4708c62b4cuda3std3__45__cpo5crendE:
	.zero		1
	.type		_ZN34_INTERNAL_7f73a9d5_4_k_cu_4708c62b4cuda3std6ranges3__45__cpo4prevE,@object
	.size		_ZN34_INTERNAL_7f73a9d5_4_k_cu_4708c62b4cuda3std6ranges3__45__cpo4prevE,(_ZN34_INTERNAL_7f73a9d5_4_k_cu_4708c62b4cuda3std6ranges3__45__cpo9iter_moveE - _ZN34_INTERNAL_7f73a9d5_4_k_cu_4708c62b4cuda3std6ranges3__45__cpo4prevE)
_ZN34_INTERNAL_7f73a9d5_4_k_cu_4708c62b4cuda3std6ranges3__45__cpo4prevE:
	.zero		1
	.type		_ZN34_INTERNAL_7f73a9d5_4_k_cu_4708c62b4cuda3std6ranges3__45__cpo9iter_moveE,@object
	.size		_ZN34_INTERNAL_7f73a9d5_4_k_cu_4708c62b4cuda3std6ranges3__45__cpo9iter_moveE,(_ZN34_INTERNAL_7f73a9d5_4_k_cu_4708c62b6thrust24THRUST_300001_SM_1000_NS12placeholders2_2E - _ZN34_INTERNAL_7f73a9d5_4_k_cu_4708c62b4cuda3std6ranges3__45__cpo9iter_moveE)
_ZN34_INTERNAL_7f73a9d5_4_k_cu_4708c62b4cuda3std6ranges3__45__cpo9iter_moveE:
	.zero		1
	.type		_ZN34_INTERNAL_7f73a9d5_4_k_cu_4708c62b6thrust24THRUST_300001_SM_1000_NS12placeholders2_2E,@object
	.size		_ZN34_INTERNAL_7f73a9d5_4_k_cu_4708c62b6thrust24THRUST_300001_SM_1000_NS12placeholders2_2E,(_ZN34_INTERNAL_7f73a9d5_4_k_cu_4708c62b6thrust24THRUST_300001_SM_1000_NS12placeholders2_4E - _ZN34_INTERNAL_7f73a9d5_4_k_cu_4708c62b6thrust24THRUST_300001_SM_1000_NS12placeholders2_2E)
_ZN34_INTERNAL_7f73a9d5_4_k_cu_4708c62b6thrust24THRUST_300001_SM_1000_NS12placeholders2_2E:
	.zero		1
	.type		_ZN34_INTERNAL_7f73a9d5_4_k_cu_4708c62b6thrust24THRUST_300001_SM_1000_NS12placeholders2_4E,@object
	.size		_ZN34_INTERNAL_7f73a9d5_4_k_cu_4708c62b6thrust24THRUST_300001_SM_1000_NS12placeholders2_4E,(_ZN34_INTERNAL_7f73a9d5_4_k_cu_4708c62b4cuda3std3__45__cpo3endE - _ZN34_INTERNAL_7f73a9d5_4_k_cu_4708c62b6thrust24THRUST_300001_SM_1000_NS12placeholders2_4E)
_ZN34_INTERNAL_7f73a9d5_4_k_cu_4708c62b6thrust24THRUST_300001_SM_1000_NS12placeholders2_4E:
	.zero		1
	.type		_ZN34_INTERNAL_7f73a9d5_4_k_cu_4708c62b4cuda3std3__45__cpo3endE,@object
	.size		_ZN34_INTERNAL_7f73a9d5_4_k_cu_4708c62b4cuda3std3__45__cpo3endE,(_ZN34_INTERNAL_7f73a9d5_4_k_cu_4708c62b4cuda3std6ranges3__45__cpo3endE - _ZN34_INTERNAL_7f73a9d5_4_k_cu_4708c62b4cuda3std3__45__cpo3endE)
_ZN34_INTERNAL_7f73a9d5_4_k_cu_4708c62b4cuda3std3__45__cpo3endE:
	.zero		1
	.type		_ZN34_INTERNAL_7f73a9d5_4_k_cu_4708c62b4cuda3std6ranges3__45__cpo3endE,@object
	.size		_ZN34_INTERNAL_7f73a9d5_4_k_cu_4708c62b4cuda3std6ranges3__45__cpo3endE,(_ZN34_INTERNAL_7f73a9d5_4_k_cu_4708c62b4cuda3std3__419piecewise_constructE - _ZN34_INTERNAL_7f73a9d5_4_k_cu_4708c62b4cuda3std6ranges3__45__cpo3endE)
_ZN34_INTERNAL_7f73a9d5_4_k_cu_4708c62b4cuda3std6ranges3__45__cpo3endE:
	.zero		1
	.type		_ZN34_INTERNAL_7f73a9d5_4_k_cu_4708c62b4cuda3std3__419piecewise_constructE,@object
	.size		_ZN34_INTERNAL_7f73a9d5_4_k_cu_4708c62b4cuda3std3__419piecewise_constructE,(_ZN34_INTERNAL_7f73a9d5_4_k_cu_4708c62b4cuda3std6ranges3__45__cpo5cdataE - _ZN34_INTERNAL_7f73a9d5_4_k_cu_4708c62b4cuda3std3__419piecewise_constructE)
_ZN34_INTERNAL_7f73a9d5_4_k_cu_4708c62b4cuda3std3__419piecewise_constructE:
	.zero		1
	.type		_ZN34_INTERNAL_7f73a9d5_4_k_cu_4708c62b4cuda3std6ranges3__45__cpo5cdataE,@object
	.size		_ZN34_INTERNAL_7f73a9d5_4_k_cu_4708c62b4cuda3std6ranges3__45__cpo5cdataE,(_ZN34_INTERNAL_7f73a9d5_4_k_cu_4708c62b6thrust24THRUST_300001_SM_1000_NS12placeholders2_8E - _ZN34_INTERNAL_7f73a9d5_4_k_cu_4708c62b4cuda3std6ranges3__45__cpo5cdataE)
_ZN34_INTERNAL_7f73a9d5_4_k_cu_4708c62b4cuda3std6ranges3__45__cpo5cdataE:
	.zero		1
	.type		_ZN34_INTERNAL_7f73a9d5_4_k_cu_4708c62b6thrust24THRUST_300001_SM_1000_NS12placeholders2_8E,@object
	.size		_ZN34_INTERNAL_7f73a9d5_4_k_cu_4708c62b6thrust24THRUST_300001_SM_1000_NS12placeholders2_8E,(_ZN34_INTERNAL_7f73a9d5_4_k_cu_4708c62b4cuda3std3__45__cpo4rendE - _ZN34_INTERNAL_7f73a9d5_4_k_cu_4708c62b6thrust24THRUST_300001_SM_1000_NS12placeholders2_8E)
_ZN34_INTERNAL_7f73a9d5_4_k_cu_4708c62b6thrust24THRUST_300001_SM_1000_NS12placeholders2_8E:
	.zero		1
	.type		_ZN34_INTERNAL_7f73a9d5_4_k_cu_4708c62b4cuda3std3__45__cpo4rendE,@object
	.size		_ZN34_INTERNAL_7f73a9d5_4_k_cu_4708c62b4cuda3std3__45__cpo4rendE,(_ZN34_INTERNAL_7f73a9d5_4_k_cu_4708c62b4cuda3std6ranges3__45__cpo9iter_swapE - _ZN34_INTERNAL_7f73a9d5_4_k_cu_4708c62b4cuda3std3__45__cpo4rendE)
_ZN34_INTERNAL_7f73a9d5_4_k_cu_4708c62b4cuda3std3__45__cpo4rendE:
	.zero		1
	.type		_ZN34_INTERNAL_7f73a9d5_4_k_cu_4708c62b4cuda3std6ranges3__45__cpo9iter_swapE,@object
	.size		_ZN34_INTERNAL_7f73a9d5_4_k_cu_4708c62b4cuda3std6ranges3__45__cpo9iter_swapE,(_ZN34_INTERNAL_7f73a9d5_4_k_cu_4708c62b4cuda3std3__48unexpectE - _ZN34_INTERNAL_7f73a9d5_4_k_cu_4708c62b4cuda3std6ranges3__45__cpo9iter_swapE)
_ZN34_INTERNAL_7f73a9d5_4_k_cu_4708c62b4cuda3std6ranges3__45__cpo9iter_swapE:
	.zero		1
	.type		_ZN34_INTERNAL_7f73a9d5_4_k_cu_4708c62b4cuda3std3__48unexpectE,@object
	.size		_ZN34_INTERNAL_7f73a9d5_4_k_cu_4708c62b4cuda3std3__48unexpectE,(_ZN34_INTERNAL_7f73a9d5_4_k_cu_4708c62b6thrust24THRUST_300001_SM_1000_NS6system6detail10sequential3seqE - _ZN34_INTERNAL_7f73a9d5_4_k_cu_4708c62b4cuda3std3__48unexpectE)
_ZN34_INTERNAL_7f73a9d5_4_k_cu_4708c62b4cuda3std3__48unexpectE:
	.zero		1
	.type		_ZN34_INTERNAL_7f73a9d5_4_k_cu_4708c62b6thrust24THRUST_300001_SM_1000_NS6system6detail10sequential3seqE,@object
	.size		_ZN34_INTERNAL_7f73a9d5_4_k_cu_4708c62b6thrust24THRUST_300001_SM_1000_NS6system6detail10sequential3seqE,(.L_38 - _ZN34_INTERNAL_7f73a9d5_4_k_cu_4708c62b6thrust24THRUST_300001_SM_1000_NS6system6detail10sequential3seqE)
_ZN34_INTERNAL_7f73a9d5_4_k_cu_4708c62b6thrust24THRUST_300001_SM_1000_NS6system6detail10sequential3seqE:
	.zero		1
.L_38:


//--------------------- .nv.shared._Z4sortPji     --------------------------
	.section	.nv.shared._Z4sortPji,"aw",@nobits
	.sectionflags	@""
	.align	16
.nv.shared._Z4sortPji:
	.zero		38080


//--------------------- .nv.constant0._ZN3cub18CUB_300001_SM_10006detail11EmptyKernelIvEEvv --------------------------
	.section	.nv.constant0._ZN3cub18CUB_300001_SM_10006detail11EmptyKernelIvEEvv,"a",@progbits
	.sectionflags	@""
	.align	4
.nv.constant0._ZN3cub18CUB_300001_SM_10006detail11EmptyKernelIvEEvv:
	.zero		896


//--------------------- .nv.constant0._Z6verifyPji --------------------------
	.section	.nv.constant0._Z6verifyPji,"a",@progbits
	.sectionflags	@""
	.align	4
.nv.constant0._Z6verifyPji:
	.zero		908


//--------------------- .nv.constant0._Z4sortPji  --------------------------
	.section	.nv.constant0._Z4sortPji,"a",@progbits
	.sectionflags	@""
	.align	4
.nv.constant0._Z4sortPji:
	.zero		908


//--------------------- .nv.constant0._Z18randomUnsignedIntsPji --------------------------
	.section	.nv.constant0._Z18randomUnsignedIntsPji,"a",@progbits
	.sectionflags	@""
	.align	4
.nv.constant0._Z18randomUnsignedIntsPji:
	.zero		908


//--------------------- SYMBOLS --------------------------

	.type		.nv.reservedSmem.offset0,@object
	.size		.nv.reservedSmem.offset0,0x4
	.type		.nv.reservedSmem.cap,@object
	.size		.nv.reservedSmem.cap,0x4
	.type		vprintf,@function
